	.target	sm_100a

	.elftype	@"ET_EXEC"


//--------------------- .note.nv.tkinfo           --------------------------
	.section	.note.nv.tkinfo,"",@"SHT_NOTE"
	.sectionflags	@"SHF_NOTE_NV_TKINFO"
	.tkinfo
        /*0018*/ 	.word	0x00000002
        /*0030*/ 	.string	""
        /*0030*/ 	.string	"ptxas"
        /*0030*/ 	.string	"Cuda compilation tools, release 13.0, V13.0.88"
        /*0030*/ 	.string	"Build cuda_13.0.r13.0/compiler.36424714_0"
        /*0030*/ 	.string	"-arch sm_100a -m 64 "



//--------------------- .note.nv.cuinfo           --------------------------
	.section	.note.nv.cuinfo,"",@"SHT_NOTE"
	.sectionflags	@"SHF_NOTE_NV_CUINFO"
        /*0018*/ 	.short	0x0002
        /*001a*/ 	.short	0x0064
        /*001c*/ 	.short	0x0082
	.zero		2


//--------------------- .nv.info                  --------------------------
	.section	.nv.info,"",@"SHT_CUDA_INFO"
	.align	4


	//----- nvinfo : EIATTR_REGCOUNT
	.align		4
        /*0000*/ 	.byte	0x04, 0x2f
        /*0002*/ 	.short	(.L_19 - .L_18)
	.align		4
.L_18:
        /*0004*/ 	.word	index@(_ZN7cutlass13device_kernelINS_4gemm6kernel13GemmUniversalIN4cute5tupleIJiiiiEEENS1_10collective13CollectiveMmaINS1_35MainloopSm100TmaUmmaWarpSpecializedILi8ELi2ELi4ENS5_IJNS4_1CILi2EEESB_NSA_ILi1EEEEEEEENS5_IJNSA_ILi64EEENSA_ILi128EEESG_EEENS_12float_e5m2_tENS5_IJlSC_lEEESI_SJ_NS4_8TiledMMAINS4_8MMA_AtomIJNS4_10MMA_TraitsINS4_19SM100_MMA_F8F6F4_SSEJSI_SI_fSF_SG_NS4_17integral_constantINS4_4UMMA5MajorELSQ_0EEESR_NSO_INSP_7ScaleInELSS_0EEEST_EEEEEENS4_6LayoutINS5_IJSC_SC_SC_EEENS5_IJNSA_ILi0EEESY_SY_EEEEENS5_IJNS4_10UnderscoreES11_S11_EEEEENS4_23SM90_TMA_LOAD_MULTICASTENS4_14ComposedLayoutINS4_7SwizzleILi3ELi4ELi3EEENS4_18smem_ptr_flag_bitsILi8EEENSW_INS5_IJNSA_ILi8EEESG_EEENS5_IJSG_SC_EEEEEEEvNS4_8identityES14_S1E_vS1F_EENS_8epilogue10collective18CollectiveEpilogueINS1H_23Sm100TmaWarpSpecializedILi2ELi2ELi32ELb0ELb0EEEJSH_NS5_IJNSW_ISF_SC_EES1M_EEESI_SJ_SI_SJ_NS1H_6fusion15FusionCallbacksIS1L_NS1O_17LinearCombinationISI_fSI_fLNS_15FloatRoundStyleE2EEESH_S1N_JEEENS4_5SM1004TMEM4LOAD26SM100_TMEM_LOAD_16dp32b32xENS4_13SM90_TMA_LOADENS15_INS16_ILi2ELi4ELi3EEES19_NSW_INS5_IJS1A_SF_EEENS5_IJSF_SC_EEEEEEENS4_39AutoVectorizingCopyWithAssumedAlignmentILi128EEENS4_14SM90_TMA_STOREES23_S25_S25_EEEvvEEEEvNT_6ParamsE)
        /*0008*/ 	.word	0x00000072


	//----- nvinfo : EIATTR_FRAME_SIZE
	.align		4
.L_19:
        /*000c*/ 	.byte	0x04, 0x11
        /*000e*/ 	.short	(.L_21 - .L_20)
	.align		4
.L_20:
        /*0010*/ 	.word	index@($__internal_2_$__cuda_sm10x_tcgen05_guardrail_trap_unallocated_columns_being_dealloced)
        /*0014*/ 	.word	0x00000000


	//----- nvinfo : EIATTR_FRAME_SIZE
	.align		4
.L_21:
        /*0018*/ 	.byte	0x04, 0x11
        /*001a*/ 	.short	(.L_23 - .L_22)
	.align		4
.L_22:
        /*001c*/ 	.word	index@($__internal_1_$__cuda_sm10x_tcgen05_guardrail_trap_phase_invalid_during_alloc)
        /*0020*/ 	.word	0x00000000


	//----- nvinfo : EIATTR_FRAME_SIZE
	.align		4
.L_23:
        /*0024*/ 	.byte	0x04, 0x11
        /*0026*/ 	.short	(.L_25 - .L_24)
	.align		4
.L_24:
        /*0028*/ 	.word	index@($__internal_0_$__cuda_sm10x_tcgen05_guardrail_trap_col_being_dealloced_not_returned_by_alloc)
        /*002c*/ 	.word	0x00000000


	//----- nvinfo : EIATTR_FRAME_SIZE
	.align		4
.L_25:
        /*0030*/ 	.byte	0x04, 0x11
        /*0032*/ 	.short	(.L_27 - .L_26)
	.align		4
.L_26:
        /*0034*/ 	.word	index@(_ZN7cutlass13device_kernelINS_4gemm6kernel13GemmUniversalIN4cute5tupleIJiiiiEEENS1_10collective13CollectiveMmaINS1_35MainloopSm100TmaUmmaWarpSpecializedILi8ELi2ELi4ENS5_IJNS4_1CILi2EEESB_NSA_ILi1EEEEEEEENS5_IJNSA_ILi64EEENSA_ILi128EEESG_EEENS_12float_e5m2_tENS5_IJlSC_lEEESI_SJ_NS4_8TiledMMAINS4_8MMA_AtomIJNS4_10MMA_TraitsINS4_19SM100_MMA_F8F6F4_SSEJSI_SI_fSF_SG_NS4_17integral_constantINS4_4UMMA5MajorELSQ_0EEESR_NSO_INSP_7ScaleInELSS_0EEEST_EEEEEENS4_6LayoutINS5_IJSC_SC_SC_EEENS5_IJNSA_ILi0EEESY_SY_EEEEENS5_IJNS4_10UnderscoreES11_S11_EEEEENS4_23SM90_TMA_LOAD_MULTICASTENS4_14ComposedLayoutINS4_7SwizzleILi3ELi4ELi3EEENS4_18smem_ptr_flag_bitsILi8EEENSW_INS5_IJNSA_ILi8EEESG_EEENS5_IJSG_SC_EEEEEEEvNS4_8identityES14_S1E_vS1F_EENS_8epilogue10collective18CollectiveEpilogueINS1H_23Sm100TmaWarpSpecializedILi2ELi2ELi32ELb0ELb0EEEJSH_NS5_IJNSW_ISF_SC_EES1M_EEESI_SJ_SI_SJ_NS1H_6fusion15FusionCallbacksIS1L_NS1O_17LinearCombinationISI_fSI_fLNS_15FloatRoundStyleE2EEESH_S1N_JEEENS4_5SM1004TMEM4LOAD26SM100_TMEM_LOAD_16dp32b32xENS4_13SM90_TMA_LOADENS15_INS16_ILi2ELi4ELi3EEES19_NSW_INS5_IJS1A_SF_EEENS5_IJSF_SC_EEEEEEENS4_39AutoVectorizingCopyWithAssumedAlignmentILi128EEENS4_14SM90_TMA_STOREES23_S25_S25_EEEvvEEEEvNT_6ParamsE)
        /*0038*/ 	.word	0x00000000


	//----- nvinfo : EIATTR_MIN_STACK_SIZE
	.align		4
.L_27:
        /*003c*/ 	.byte	0x04, 0x12
        /*003e*/ 	.short	(.L_29 - .L_28)
	.align		4
.L_28:
        /*0040*/ 	.word	index@(_ZN7cutlass13device_kernelINS_4gemm6kernel13GemmUniversalIN4cute5tupleIJiiiiEEENS1_10collective13CollectiveMmaINS1_35MainloopSm100TmaUmmaWarpSpecializedILi8ELi2ELi4ENS5_IJNS4_1CILi2EEESB_NSA_ILi1EEEEEEEENS5_IJNSA_ILi64EEENSA_ILi128EEESG_EEENS_12float_e5m2_tENS5_IJlSC_lEEESI_SJ_NS4_8TiledMMAINS4_8MMA_AtomIJNS4_10MMA_TraitsINS4_19SM100_MMA_F8F6F4_SSEJSI_SI_fSF_SG_NS4_17integral_constantINS4_4UMMA5MajorELSQ_0EEESR_NSO_INSP_7ScaleInELSS_0EEEST_EEEEEENS4_6LayoutINS5_IJSC_SC_SC_EEENS5_IJNSA_ILi0EEESY_SY_EEEEENS5_IJNS4_10UnderscoreES11_S11_EEEEENS4_23SM90_TMA_LOAD_MULTICASTENS4_14ComposedLayoutINS4_7SwizzleILi3ELi4ELi3EEENS4_18smem_ptr_flag_bitsILi8EEENSW_INS5_IJNSA_ILi8EEESG_EEENS5_IJSG_SC_EEEEEEEvNS4_8identityES14_S1E_vS1F_EENS_8epilogue10collective18CollectiveEpilogueINS1H_23Sm100TmaWarpSpecializedILi2ELi2ELi32ELb0ELb0EEEJSH_NS5_IJNSW_ISF_SC_EES1M_EEESI_SJ_SI_SJ_NS1H_6fusion15FusionCallbacksIS1L_NS1O_17LinearCombinationISI_fSI_fLNS_15FloatRoundStyleE2EEESH_S1N_JEEENS4_5SM1004TMEM4LOAD26SM100_TMEM_LOAD_16dp32b32xENS4_13SM90_TMA_LOADENS15_INS16_ILi2ELi4ELi3EEES19_NSW_INS5_IJS1A_SF_EEENS5_IJSF_SC_EEEEEEENS4_39AutoVectorizingCopyWithAssumedAlignmentILi128EEENS4_14SM90_TMA_STOREES23_S25_S25_EEEvvEEEEvNT_6ParamsE)
        /*0044*/ 	.word	0x00000000
.L_29:


//--------------------- .nv.compat                --------------------------
	.section	.nv.compat,"",@"SHT_CUDA_COMPAT_INFO"
	.align	4
        /*0000*/ 	.byte	0x02, 0x09, 0x01, 0x00, 0x02, 0x02, 0x02, 0x00, 0x02, 0x05, 0x05, 0x00, 0x03, 0x07, 0x01, 0x01
        /*0010*/ 	.byte	0x02, 0x03, 0x01, 0x00, 0x02, 0x06, 0x01, 0x00, 0x04, 0x0b, 0x08, 0x00, 0x09, 0x00, 0x00, 0x00
        /*0020*/ 	.byte	0x00, 0x00, 0x00, 0x00


//--------------------- .nv.info._ZN7cutlass13device_kernelINS_4gemm6kernel13GemmUniversalIN4cute5tupleIJiiiiEEENS1_10collective13CollectiveMmaINS1_35MainloopSm100TmaUmmaWarpSpecializedILi8ELi2ELi4ENS5_IJNS4_1CILi2EEESB_NSA_ILi1EEEEEEEENS5_IJNSA_ILi64EEENSA_ILi128EEESG_EEENS_12float_e5m2_tENS5_IJlSC_lEEESI_SJ_NS4_8TiledMMAINS4_8MMA_AtomIJNS4_10MMA_TraitsINS4_19SM100_MMA_F8F6F4_SSEJSI_SI_fSF_SG_NS4_17integral_constantINS4_4UMMA5MajorELSQ_0EEESR_NSO_INSP_7ScaleInELSS_0EEEST_EEEEEENS4_6LayoutINS5_IJSC_SC_SC_EEENS5_IJNSA_ILi0EEESY_SY_EEEEENS5_IJNS4_10UnderscoreES11_S11_EEEEENS4_23SM90_TMA_LOAD_MULTICASTENS4_14ComposedLayoutINS4_7SwizzleILi3ELi4ELi3EEENS4_18smem_ptr_flag_bitsILi8EEENSW_INS5_IJNSA_ILi8EEESG_EEENS5_IJSG_SC_EEEEEEEvNS4_8identityES14_S1E_vS1F_EENS_8epilogue10collective18CollectiveEpilogueINS1H_23Sm100TmaWarpSpecializedILi2ELi2ELi32ELb0ELb0EEEJSH_NS5_IJNSW_ISF_SC_EES1M_EEESI_SJ_SI_SJ_NS1H_6fusion15FusionCallbacksIS1L_NS1O_17LinearCombinationISI_fSI_fLNS_15FloatRoundStyleE2EEESH_S1N_JEEENS4_5SM1004TMEM4LOAD26SM100_TMEM_LOAD_16dp32b32xENS4_13SM90_TMA_LOADENS15_INS16_ILi2ELi4ELi3EEES19_NSW_INS5_IJS1A_SF_EEENS5_IJSF_SC_EEEEEEENS4_39AutoVectorizingCopyWithAssumedAlignmentILi128EEENS4_14SM90_TMA_STOREES23_S25_S25_EEEvvEEEEvNT_6ParamsE --------------------------
	.section	.nv.info._ZN7cutlass13device_kernelINS_4gemm6kernel13GemmUniversalIN4cute5tupleIJiiiiEEENS1_10collective13CollectiveMmaINS1_35MainloopSm100TmaUmmaWarpSpecializedILi8ELi2ELi4ENS5_IJNS4_1CILi2EEESB_NSA_ILi1EEEEEEEENS5_IJNSA_ILi64EEENSA_ILi128EEESG_EEENS_12float_e5m2_tENS5_IJlSC_lEEESI_SJ_NS4_8TiledMMAINS4_8MMA_AtomIJNS4_10MMA_TraitsINS4_19SM100_MMA_F8F6F4_SSEJSI_SI_fSF_SG_NS4_17integral_constantINS4_4UMMA5MajorELSQ_0EEESR_NSO_INSP_7ScaleInELSS_0EEEST_EEEEEENS4_6LayoutINS5_IJSC_SC_SC_EEENS5_IJNSA_ILi0EEESY_SY_EEEEENS5_IJNS4_10UnderscoreES11_S11_EEEEENS4_23SM90_TMA_LOAD_MULTICASTENS4_14ComposedLayoutINS4_7SwizzleILi3ELi4ELi3EEENS4_18smem_ptr_flag_bitsILi8EEENSW_INS5_IJNSA_ILi8EEESG_EEENS5_IJSG_SC_EEEEEEEvNS4_8identityES14_S1E_vS1F_EENS_8epilogue10collective18CollectiveEpilogueINS1H_23Sm100TmaWarpSpecializedILi2ELi2ELi32ELb0ELb0EEEJSH_NS5_IJNSW_ISF_SC_EES1M_EEESI_SJ_SI_SJ_NS1H_6fusion15FusionCallbacksIS1L_NS1O_17LinearCombinationISI_fSI_fLNS_15FloatRoundStyleE2EEESH_S1N_JEEENS4_5SM1004TMEM4LOAD26SM100_TMEM_LOAD_16dp32b32xENS4_13SM90_TMA_LOADENS15_INS16_ILi2ELi4ELi3EEES19_NSW_INS5_IJS1A_SF_EEENS5_IJSF_SC_EEEEEEENS4_39AutoVectorizingCopyWithAssumedAlignmentILi128EEENS4_14SM90_TMA_STOREES23_S25_S25_EEEvvEEEEvNT_6ParamsE,"",@"SHT_CUDA_INFO"
	.sectionflags	@""
	.align	4


	//----- nvinfo : EIATTR_CUDA_API_VERSION
	.align		4
        /*0000*/ 	.byte	0x04, 0x37
        /*0002*/ 	.short	(.L_31 - .L_30)
.L_30:
        /*0004*/ 	.word	0x00000082


	//----- nvinfo : EIATTR_KPARAM_INFO
	.align		4
.L_31:
        /*0008*/ 	.byte	0x04, 0x17
        /*000a*/ 	.short	(.L_33 - .L_32)
.L_32:
        /*000c*/ 	.word	0x00000000
        /*0010*/ 	.short	0x0000
        /*0012*/ 	.short	0x0000
        /*0014*/ 	.byte	0x00, 0xf0, 0x01, 0x20


	//----- nvinfo : EIATTR_AT_ENTRY_FRAGMENTS
	.align		4
.L_33:
        /*0018*/ 	.byte	0x04, 0x4f
        /*001a*/ 	.short	(.L_35 - .L_34)


	//   ....[0]....
.L_34:
        /*001c*/ 	.word	0x00000006


	//----- nvinfo : EIATTR_RESERVED_SMEM_USED
	.align		4
.L_35:
        /*0020*/ 	.byte	0x01, 0x41
	.zero		2


	//----- nvinfo : EIATTR_SPARSE_MMA_MASK
	.align		4
        /*0024*/ 	.byte	0x03, 0x50
        /*0026*/ 	.short	0x0000


	//----- nvinfo : EIATTR_TCGEN05_1CTA_USED
	.align		4
        /*0028*/ 	.byte	0x01, 0x51
	.zero		2


	//----- nvinfo : EIATTR_MAXREG_COUNT
	.align		4
        /*002c*/ 	.byte	0x03, 0x1b
        /*002e*/ 	.short	0x00ff


	//----- nvinfo : EIATTR_NUM_BARRIERS
	.align		4
        /*0030*/ 	.byte	0x02, 0x4c
        /*0032*/ 	.byte	0x07
	.zero		1


	//----- nvinfo : EIATTR_EXTERNS
	.align		4
        /*0034*/ 	.byte	0x04, 0x0f
        /*0036*/ 	.short	(.L_37 - .L_36)


	//   ....[0]....
	.align		4
.L_36:
        /*0038*/ 	.word	index@(__assertfail)


	//----- nvinfo : EIATTR_MERCURY_ISA_VERSION
	.align		4
.L_37:
        /*003c*/ 	.byte	0x03, 0x5f
        /*003e*/ 	.short	0x0101


	//----- nvinfo : EIATTR_INT_WARP_WIDE_INSTR_OFFSETS
	.align		4
        /*0040*/ 	.byte	0x04, 0x31
        /*0042*/ 	.short	(.L_39 - .L_38)


	//   ....[0]....
.L_38:
        /*0044*/ 	.word	0x000040e0


	//   ....[1]....
        /*0048*/ 	.word	0x00004100


	//   ....[2]....
        /*004c*/ 	.word	0x00004130


	//   ....[3]....
        /*0050*/ 	.word	0x00004c70


	//   ....[4]....
        /*0054*/ 	.word	0x00004ce0


	//   ....[5]....
        /*0058*/ 	.word	0x00004db0


	//   ....[6]....
        /*005c*/ 	.word	0x00004e60


	//----- nvinfo : EIATTR_COOP_GROUP_MASK_REGIDS
	.align		4
.L_39:
        /*0060*/ 	.byte	0x04, 0x29
        /*0062*/ 	.short	(.L_41 - .L_40)


	//   ....[0]....
.L_40:
        /*0064*/ 	.word	0xffffffff


	//   ....[1]....
        /*0068*/ 	.word	0xffffffff


	//   ....[2]....
        /*006c*/ 	.word	0xffffffff


	//   ....[3]....
        /*0070*/ 	.word	0xffffffff


	//   ....[4]....
        /*0074*/ 	.word	0xffffffff


	//   ....[5]....
        /*0078*/ 	.word	0xffffffff


	//   ....[6]....
        /*007c*/ 	.word	0xffffffff


	//   ....[7]....
        /*0080*/ 	.word	0xffffffff


	//   ....[8]....
        /*0084*/ 	.word	0xffffffff


	//   ....[9]....
        /*0088*/ 	.word	0xffffffff


	//   ....[10]....
        /*008c*/ 	.word	0xffffffff


	//   ....[11]....
        /*0090*/ 	.word	0xffffffff


	//   ....[12]....
        /*0094*/ 	.word	0xffffffff


	//   ....[13]....
        /*0098*/ 	.word	0xffffffff


	//----- nvinfo : EIATTR_COOP_GROUP_INSTR_OFFSETS
	.align		4
.L_41:
        /*009c*/ 	.byte	0x04, 0x28
        /*009e*/ 	.short	(.L_43 - .L_42)


	//   ....[0]....
.L_42:
        /*00a0*/ 	.word	0x00000080


	//   ....[1]....
        /*00a4*/ 	.word	0x000004f0


	//   ....[2]....
        /*00a8*/ 	.word	0x00000750


	//   ....[3]....
        /*00ac*/ 	.word	0x000008b0


	//   ....[4]....
        /*00b0*/ 	.word	0x000009b0


	//   ....[5]....
        /*00b4*/ 	.word	0x00000b20


	//   ....[6]....
        /*00b8*/ 	.word	0x00000cc0


	//   ....[7]....
        /*00bc*/ 	.word	0x00000e70


	//   ....[8]....
        /*00c0*/ 	.word	0x000021c0


	//   ....[9]....
        /*00c4*/ 	.word	0x000032d0


	//   ....[10]....
        /*00c8*/ 	.word	0x000034e0


	//   ....[11]....
        /*00cc*/ 	.word	0x00003510


	//   ....[12]....
        /*00d0*/ 	.word	0x00003fc0


	//   ....[13]....
        /*00d4*/ 	.word	0x000041f0


	//----- nvinfo : EIATTR_VRC_CTA_INIT_COUNT
	.align		4
.L_43:
        /*00d8*/ 	.byte	0x02, 0x4a
        /*00da*/ 	.byte	0x80
	.zero		1


	//----- nvinfo : EIATTR_SYSCALL_OFFSETS
	.align		4
        /*00dc*/ 	.byte	0x04, 0x46
        /*00de*/ 	.short	(.L_45 - .L_44)


	//   ....[0]....
.L_44:
        /*00e0*/ 	.word	0x00005a70


	//   ....[1]....
        /*00e4*/ 	.word	0x00005bb0


	//   ....[2]....
        /*00e8*/ 	.word	0x000063e0


	//   ....[3]....
        /*00ec*/ 	.word	0x00007170


	//----- nvinfo : EIATTR_MBARRIER_INSTR_OFFSETS
	.align		4
.L_45:
        /*00f0*/ 	.byte	0x04, 0x39
        /*00f2*/ 	.short	(.L_47 - .L_46)


	//   ....[0]....
.L_46:
        /*00f4*/ 	.word	0x00000630
        /*00f8*/ 	.word	0x000000ff
        /*00fc*/ 	.word	0x00000000
        /*0100*/ 	.short	0x0100
        /*0102*/ 	.byte	0x04
	.zero		1


	//   ....[1]....
        /*0104*/ 	.word	0x00000640
        /*0108*/ 	.word	0x000000ff
        /*010c*/ 	.word	0x00000040
        /*0110*/ 	.short	0x0100
        /*0112*/ 	.byte	0x04
	.zero		1


	//   ....[2]....
        /*0114*/ 	.word	0x00000650
        /*0118*/ 	.word	0x000000ff
        /*011c*/ 	.word	0x00000008
        /*0120*/ 	.short	0x0100
        /*0122*/ 	.byte	0x04
	.zero		1


	//   ....[3]....
        /*0124*/ 	.word	0x00000660
        /*0128*/ 	.word	0x000000ff
        /*012c*/ 	.word	0x00000048
        /*0130*/ 	.short	0x0100
        /*0132*/ 	.byte	0x04
	.zero		1


	//   ....[4]....
        /*0134*/ 	.word	0x00000670
        /*0138*/ 	.word	0x000000ff
        /*013c*/ 	.word	0x00000010
        /*0140*/ 	.short	0x0100
        /*0142*/ 	.byte	0x04
	.zero		1


	//   ....[5]....
        /*0144*/ 	.word	0x00000680
        /*0148*/ 	.word	0x000000ff
        /*014c*/ 	.word	0x00000050
        /*0150*/ 	.short	0x0100
        /*0152*/ 	.byte	0x04
	.zero		1


	//   ....[6]....
        /*0154*/ 	.word	0x00000690
        /*0158*/ 	.word	0x000000ff
        /*015c*/ 	.word	0x00000018
        /*0160*/ 	.short	0x0100
        /*0162*/ 	.byte	0x04
	.zero		1


	//   ....[7]....
        /*0164*/ 	.word	0x000006a0
        /*0168*/ 	.word	0x000000ff
        /*016c*/ 	.word	0x00000058
        /*0170*/ 	.short	0x0100
        /*0172*/ 	.byte	0x04
	.zero		1


	//   ....[8]....
        /*0174*/ 	.word	0x000006b0
        /*0178*/ 	.word	0x000000ff
        /*017c*/ 	.word	0x00000020
        /*0180*/ 	.short	0x0100
        /*0182*/ 	.byte	0x04
	.zero		1


	//   ....[9]....
        /*0184*/ 	.word	0x000006c0
        /*0188*/ 	.word	0x000000ff
        /*018c*/ 	.word	0x00000060
        /*0190*/ 	.short	0x0100
        /*0192*/ 	.byte	0x04
	.zero		1


	//   ....[10]....
        /*0194*/ 	.word	0x000006d0
        /*0198*/ 	.word	0x000000ff
        /*019c*/ 	.word	0x00000028
        /*01a0*/ 	.short	0x0100
        /*01a2*/ 	.byte	0x04
	.zero		1


	//   ....[11]....
        /*01a4*/ 	.word	0x000006e0
        /*01a8*/ 	.word	0x000000ff
        /*01ac*/ 	.word	0x00000068
        /*01b0*/ 	.short	0x0100
        /*01b2*/ 	.byte	0x04
	.zero		1


	//   ....[12]....
        /*01b4*/ 	.word	0x000006f0
        /*01b8*/ 	.word	0x000000ff
        /*01bc*/ 	.word	0x00000030
        /*01c0*/ 	.short	0x0100
        /*01c2*/ 	.byte	0x04
	.zero		1


	//   ....[13]....
        /*01c4*/ 	.word	0x00000700
        /*01c8*/ 	.word	0x000000ff
        /*01cc*/ 	.word	0x00000070
        /*01d0*/ 	.short	0x0100
        /*01d2*/ 	.byte	0x04
	.zero		1


	//   ....[14]....
        /*01d4*/ 	.word	0x00000710
        /*01d8*/ 	.word	0x000000ff
        /*01dc*/ 	.word	0x00000038
        /*01e0*/ 	.short	0x0100
        /*01e2*/ 	.byte	0x04
	.zero		1


	//   ....[15]....
        /*01e4*/ 	.word	0x00000720
        /*01e8*/ 	.word	0x000000ff
        /*01ec*/ 	.word	0x00000078
        /*01f0*/ 	.short	0x0100
        /*01f2*/ 	.byte	0x04
	.zero		1


	//   ....[16]....
        /*01f4*/ 	.word	0x00000860
        /*01f8*/ 	.word	0x000000ff
        /*01fc*/ 	.word	0x00000080
        /*0200*/ 	.short	0x0100
        /*0202*/ 	.byte	0x04
	.zero		1


	//   ....[17]....
        /*0204*/ 	.word	0x00000870
        /*0208*/ 	.word	0x000000ff
        /*020c*/ 	.word	0x00000090
        /*0210*/ 	.short	0x0100
        /*0212*/ 	.byte	0x04
	.zero		1


	//   ....[18]....
        /*0214*/ 	.word	0x00000880
        /*0218*/ 	.word	0x000000ff
        /*021c*/ 	.word	0x00000088
        /*0220*/ 	.short	0x0100
        /*0222*/ 	.byte	0x04
	.zero		1


	//   ....[19]....
        /*0224*/ 	.word	0x00000890
        /*0228*/ 	.word	0x000000ff
        /*022c*/ 	.word	0x00000098
        /*0230*/ 	.short	0x0100
        /*0232*/ 	.byte	0x04
	.zero		1


	//   ....[20]....
        /*0234*/ 	.word	0x00000980
        /*0238*/ 	.word	0x000000ff
        /*023c*/ 	.word	0x000000a0
        /*0240*/ 	.short	0x0100
        /*0242*/ 	.byte	0x06
	.zero		1


	//   ....[21]....
        /*0244*/ 	.word	0x00000990
        /*0248*/ 	.word	0x000000ff
        /*024c*/ 	.word	0x000000a8
        /*0250*/ 	.short	0x0100
        /*0252*/ 	.byte	0x06
	.zero		1


	//   ....[22]....
        /*0254*/ 	.word	0x00000ad0
        /*0258*/ 	.word	0x000000ff
        /*025c*/ 	.word	0x000000b0
        /*0260*/ 	.short	0x0100
        /*0262*/ 	.byte	0x06
	.zero		1


	//   ....[23]....
        /*0264*/ 	.word	0x00000ae0
        /*0268*/ 	.word	0x000000ff
        /*026c*/ 	.word	0x000000c0
        /*0270*/ 	.short	0x0100
        /*0272*/ 	.byte	0x06
	.zero		1


	//   ....[24]....
        /*0274*/ 	.word	0x00000af0
        /*0278*/ 	.word	0x000000ff
        /*027c*/ 	.word	0x000000b8
        /*0280*/ 	.short	0x0100
        /*0282*/ 	.byte	0x06
	.zero		1


	//   ....[25]....
        /*0284*/ 	.word	0x00000b00
        /*0288*/ 	.word	0x000000ff
        /*028c*/ 	.word	0x000000c8
        /*0290*/ 	.short	0x0100
        /*0292*/ 	.byte	0x06
	.zero		1


	//   ....[26]....
        /*0294*/ 	.word	0x00000c30
        /*0298*/ 	.word	0x000000ff
        /*029c*/ 	.word	0x000000d0
        /*02a0*/ 	.short	0x0100
        /*02a2*/ 	.byte	0x04
	.zero		1


	//   ....[27]....
        /*02a4*/ 	.word	0x00000c40
        /*02a8*/ 	.word	0x000000ff
        /*02ac*/ 	.word	0x000000f0
        /*02b0*/ 	.short	0x0100
        /*02b2*/ 	.byte	0x04
	.zero		1


	//   ....[28]....
        /*02b4*/ 	.word	0x00000c50
        /*02b8*/ 	.word	0x000000ff
        /*02bc*/ 	.word	0x000000d8
        /*02c0*/ 	.short	0x0100
        /*02c2*/ 	.byte	0x04
	.zero		1


	//   ....[29]....
        /*02c4*/ 	.word	0x00000c60
        /*02c8*/ 	.word	0x000000ff
        /*02cc*/ 	.word	0x000000f8
        /*02d0*/ 	.short	0x0100
        /*02d2*/ 	.byte	0x04
	.zero		1


	//   ....[30]....
        /*02d4*/ 	.word	0x00000c70
        /*02d8*/ 	.word	0x000000ff
        /*02dc*/ 	.word	0x000000e0
        /*02e0*/ 	.short	0x0100
        /*02e2*/ 	.byte	0x04
	.zero		1


	//   ....[31]....
        /*02e4*/ 	.word	0x00000c80
        /*02e8*/ 	.word	0x000000ff
        /*02ec*/ 	.word	0x00000100
        /*02f0*/ 	.short	0x0100
        /*02f2*/ 	.byte	0x04
	.zero		1


	//   ....[32]....
        /*02f4*/ 	.word	0x00000c90
        /*02f8*/ 	.word	0x000000ff
        /*02fc*/ 	.word	0x000000e8
        /*0300*/ 	.short	0x0100
        /*0302*/ 	.byte	0x04
	.zero		1


	//   ....[33]....
        /*0304*/ 	.word	0x00000ca0
        /*0308*/ 	.word	0x000000ff
        /*030c*/ 	.word	0x00000108
        /*0310*/ 	.short	0x0100
        /*0312*/ 	.byte	0x04
	.zero		1


	//   ....[34]....
        /*0314*/ 	.word	0x00000d90
        /*0318*/ 	.word	0x000000ff
        /*031c*/ 	.word	0x00000110
        /*0320*/ 	.short	0x0100
        /*0322*/ 	.byte	0x04
	.zero		1


	//   ....[35]....
        /*0324*/ 	.word	0x00000da0
        /*0328*/ 	.word	0x000000ff
        /*032c*/ 	.word	0x00000120
        /*0330*/ 	.short	0x0100
        /*0332*/ 	.byte	0x04
	.zero		1


	//   ....[36]....
        /*0334*/ 	.word	0x00000db0
        /*0338*/ 	.word	0x000000ff
        /*033c*/ 	.word	0x00000118
        /*0340*/ 	.short	0x0100
        /*0342*/ 	.byte	0x04
	.zero		1


	//   ....[37]....
        /*0344*/ 	.word	0x00000dc0
        /*0348*/ 	.word	0x000000ff
        /*034c*/ 	.word	0x00000128
        /*0350*/ 	.short	0x0100
        /*0352*/ 	.byte	0x04
	.zero		1


	//   ....[38]....
        /*0354*/ 	.word	0x00001a50
        /*0358*/ 	.word	0x00000000
        /*035c*/ 	.word	0x00000120
        /*0360*/ 	.short	0x010a
        /*0362*/ 	.byte	0xff
	.zero		1


	//   ....[39]....
        /*0364*/ 	.word	0x00001a70
        /*0368*/ 	.word	0x00000000
        /*036c*/ 	.word	0x00000110
        /*0370*/ 	.short	0x0101
        /*0372*/ 	.byte	0xff
	.zero		1


	//   ....[40]....
        /*0374*/ 	.word	0x00001b30
        /*0378*/ 	.word	0x000000ff
        /*037c*/ 	.word	0x00000040
        /*0380*/ 	.short	0x010a
        /*0382*/ 	.byte	0x04
	.zero		1


	//   ....[41]....
        /*0384*/ 	.word	0x00001bc0
        /*0388*/ 	.word	0x000000ff
        /*038c*/ 	.word	0x00000040
        /*0390*/ 	.short	0x010a
        /*0392*/ 	.byte	0x21
	.zero		1


	//   ....[42]....
        /*0394*/ 	.word	0x00001d50
        /*0398*/ 	.word	0x000000ff
        /*039c*/ 	.word	0x00000040
        /*03a0*/ 	.short	0x010a
        /*03a2*/ 	.byte	0x05
	.zero		1


	//   ....[43]....
        /*03a4*/ 	.word	0x00001e80
        /*03a8*/ 	.word	0x000000ff
        /*03ac*/ 	.word	0x000000a8
        /*03b0*/ 	.short	0x0101
        /*03b2*/ 	.byte	0x15
	.zero		1


	//   ....[44]....
        /*03b4*/ 	.word	0x00001ea0
        /*03b8*/ 	.word	0x000000ff
        /*03bc*/ 	.word	0x00000040
        /*03c0*/ 	.short	0x010a
        /*03c2*/ 	.byte	0x04
	.zero		1


	//   ....[45]....
        /*03c4*/ 	.word	0x00001f20
        /*03c8*/ 	.word	0x000000ff
        /*03cc*/ 	.word	0x00000040
        /*03d0*/ 	.short	0x010a
        /*03d2*/ 	.byte	0x11
	.zero		1


	//   ....[46]....
        /*03d4*/ 	.word	0x000020b0
        /*03d8*/ 	.word	0x000000ff
        /*03dc*/ 	.word	0x00000040
        /*03e0*/ 	.short	0x010a
        /*03e2*/ 	.byte	0x05
	.zero		1


	//   ....[47]....
        /*03e4*/ 	.word	0x000021f0
        /*03e8*/ 	.word	0x00000003
        /*03ec*/ 	.word	0x000000b0
        /*03f0*/ 	.short	0x010a
        /*03f2*/ 	.byte	0xff
	.zero		1


	//   ....[48]....
        /*03f4*/ 	.word	0x00002340
        /*03f8*/ 	.word	0x00000000
        /*03fc*/ 	.word	0x00000000
        /*0400*/ 	.short	0x0101
        /*0402*/ 	.byte	0xff
	.zero		1


	//   ....[49]....
        /*0404*/ 	.word	0x000028e0
        /*0408*/ 	.word	0x000000ff
        /*040c*/ 	.word	0x00000000
        /*0410*/ 	.short	0x010a
        /*0412*/ 	.byte	0x04
	.zero		1


	//   ....[50]....
        /*0414*/ 	.word	0x00002970
        /*0418*/ 	.word	0x000000ff
        /*041c*/ 	.word	0x00000000
        /*0420*/ 	.short	0x010a
        /*0422*/ 	.byte	0x05
	.zero		1


	//   ....[51]....
        /*0424*/ 	.word	0x00002a00
        /*0428*/ 	.word	0x000000ff
        /*042c*/ 	.word	0x00000000
        /*0430*/ 	.short	0x010a
        /*0432*/ 	.byte	0x05
	.zero		1


	//   ....[52]....
        /*0434*/ 	.word	0x00002a90
        /*0438*/ 	.word	0x000000ff
        /*043c*/ 	.word	0x00000000
        /*0440*/ 	.short	0x010a
        /*0442*/ 	.byte	0x05
	.zero		1


	//   ....[53]....
        /*0444*/ 	.word	0x00002b20
        /*0448*/ 	.word	0x000000ff
        /*044c*/ 	.word	0x00000000
        /*0450*/ 	.short	0x010a
        /*0452*/ 	.byte	0x05
	.zero		1


	//   ....[54]....
        /*0454*/ 	.word	0x00002bb0
        /*0458*/ 	.word	0x000000ff
        /*045c*/ 	.word	0x00000000
        /*0460*/ 	.short	0x010a
        /*0462*/ 	.byte	0x05
	.zero		1


	//   ....[55]....
        /*0464*/ 	.word	0x00002c40
        /*0468*/ 	.word	0x000000ff
        /*046c*/ 	.word	0x00000000
        /*0470*/ 	.short	0x010a
        /*0472*/ 	.byte	0x05
	.zero		1


	//   ....[56]....
        /*0474*/ 	.word	0x00002ce0
        /*0478*/ 	.word	0x00000000
        /*047c*/ 	.word	0x00000000
        /*0480*/ 	.short	0x010a
        /*0482*/ 	.byte	0xff
	.zero		1


	//   ....[57]....
        /*0484*/ 	.word	0x00002e20
        /*0488*/ 	.word	0x00000002
        /*048c*/ 	.word	0x00000110
        /*0490*/ 	.short	0x010a
        /*0492*/ 	.byte	0xff
	.zero		1


	//   ....[58]....
        /*0494*/ 	.word	0x00002e80
        /*0498*/ 	.word	0x00000004
        /*049c*/ 	.word	0x00000000
        /*04a0*/ 	.short	0x0101
        /*04a2*/ 	.byte	0xff
	.zero		1


	//   ....[59]....
        /*04a4*/ 	.word	0x00002ea0
        /*04a8*/ 	.word	0x000000ff
        /*04ac*/ 	.word	0x000000c0
        /*04b0*/ 	.short	0x010a
        /*04b2*/ 	.byte	0x04
	.zero		1


	//   ....[60]....
        /*04b4*/ 	.word	0x00002fc0
        /*04b8*/ 	.word	0x00000002
        /*04bc*/ 	.word	0x000000b0
        /*04c0*/ 	.short	0x010a
        /*04c2*/ 	.byte	0xff
	.zero		1


	//   ....[61]....
        /*04c4*/ 	.word	0x000030d0
        /*04c8*/ 	.word	0x00000002
        /*04cc*/ 	.word	0x00000000
        /*04d0*/ 	.short	0x0101
        /*04d2*/ 	.byte	0xff
	.zero		1


	//   ....[62]....
        /*04d4*/ 	.word	0x00003160
        /*04d8*/ 	.word	0x000000ff
        /*04dc*/ 	.word	0x000000c0
        /*04e0*/ 	.short	0x0106
        /*04e2*/ 	.byte	0x04
	.zero		1


	//   ....[63]....
        /*04e4*/ 	.word	0x00003180
        /*04e8*/ 	.word	0x000000ff
        /*04ec*/ 	.word	0x000000c0
        /*04f0*/ 	.short	0x010a
        /*04f2*/ 	.byte	0x04
	.zero		1


	//   ....[64]....
        /*04f4*/ 	.word	0x00003210
        /*04f8*/ 	.word	0x000000ff
        /*04fc*/ 	.word	0x000000c0
        /*0500*/ 	.short	0x0106
        /*0502*/ 	.byte	0x07
	.zero		1


	//   ....[65]....
        /*0504*/ 	.word	0x00003250
        /*0508*/ 	.word	0x00000000
        /*050c*/ 	.word	0x000000c0
        /*0510*/ 	.short	0x010a
        /*0512*/ 	.byte	0xff
	.zero		1


	//   ....[66]....
        /*0514*/ 	.word	0x000037b0
        /*0518*/ 	.word	0x00000000
        /*051c*/ 	.word	0x000000b0
        /*0520*/ 	.short	0x010a
        /*0522*/ 	.byte	0xff
	.zero		1


	//   ....[67]....
        /*0524*/ 	.word	0x000038b0
        /*0528*/ 	.word	0x00000003
        /*052c*/ 	.word	0x00000000
        /*0530*/ 	.short	0x0101
        /*0532*/ 	.byte	0xff
	.zero		1


	//   ....[68]....
        /*0534*/ 	.word	0x000038c0
        /*0538*/ 	.word	0x000000ff
        /*053c*/ 	.word	0x00000000
        /*0540*/ 	.short	0x010a
        /*0542*/ 	.byte	0x04
	.zero		1


	//   ....[69]....
        /*0544*/ 	.word	0x00003940
        /*0548*/ 	.word	0x000000ff
        /*054c*/ 	.word	0x000000f0
        /*0550*/ 	.short	0x010a
        /*0552*/ 	.byte	0x1f
	.zero		1


	//   ....[70]....
        /*0554*/ 	.word	0x00003a20
        /*0558*/ 	.word	0x000000ff
        /*055c*/ 	.word	0x00000000
        /*0560*/ 	.short	0x010a
        /*0562*/ 	.byte	0x05
	.zero		1


	//   ....[71]....
        /*0564*/ 	.word	0x00003b60
        /*0568*/ 	.word	0x000000ff
        /*056c*/ 	.word	0x00000000
        /*0570*/ 	.short	0x010a
        /*0572*/ 	.byte	0x04
	.zero		1


	//   ....[72]....
        /*0574*/ 	.word	0x00003df0
        /*0578*/ 	.word	0x000000ff
        /*057c*/ 	.word	0x00000000
        /*0580*/ 	.short	0x010a
        /*0582*/ 	.byte	0x04
	.zero		1


	//   ....[73]....
        /*0584*/ 	.word	0x00003e80
        /*0588*/ 	.word	0x000000ff
        /*058c*/ 	.word	0x00000000
        /*0590*/ 	.short	0x010a
        /*0592*/ 	.byte	0x05
	.zero		1


	//   ....[74]....
        /*0594*/ 	.word	0x00003f10
        /*0598*/ 	.word	0x000000ff
        /*059c*/ 	.word	0x00000000
        /*05a0*/ 	.short	0x010a
        /*05a2*/ 	.byte	0x05
	.zero		1


	//   ....[75]....
        /*05a4*/ 	.word	0x00003fa0
        /*05a8*/ 	.word	0x000000ff
        /*05ac*/ 	.word	0x00000000
        /*05b0*/ 	.short	0x010a
        /*05b2*/ 	.byte	0x04
	.zero		1


	//   ....[76]....
        /*05b4*/ 	.word	0x00004470
        /*05b8*/ 	.word	0x0000000c
        /*05bc*/ 	.word	0x000000b0
        /*05c0*/ 	.short	0x010a
        /*05c2*/ 	.byte	0xff
	.zero		1


	//   ....[77]....
        /*05c4*/ 	.word	0x000045e0
        /*05c8*/ 	.word	0x00000000
        /*05cc*/ 	.word	0x00000000
        /*05d0*/ 	.short	0x0101
        /*05d2*/ 	.byte	0xff
	.zero		1


	//   ....[78]....
        /*05d4*/ 	.word	0x00004a70
        /*05d8*/ 	.word	0x000000ff
        /*05dc*/ 	.word	0x000000a8
        /*05e0*/ 	.short	0x010a
        /*05e2*/ 	.byte	0x15
	.zero		1


	//   ....[79]....
        /*05e4*/ 	.word	0x00004bf0
        /*05e8*/ 	.word	0x000000ff
        /*05ec*/ 	.word	0x00000090
        /*05f0*/ 	.short	0x010a
        /*05f2*/ 	.byte	0x15
	.zero		1


	//   ....[80]....
        /*05f4*/ 	.word	0x00004d60
        /*05f8*/ 	.word	0x000000ff
        /*05fc*/ 	.word	0x00000080
        /*0600*/ 	.short	0x010b
        /*0602*/ 	.byte	0x15
	.zero		1


	//   ....[81]....
        /*0604*/ 	.word	0x00004d70
        /*0608*/ 	.word	0x000000ff
        /*060c*/ 	.word	0x00000000
        /*0610*/ 	.short	0x0101
        /*0612*/ 	.byte	0x22
	.zero		1


	//   ....[82]....
        /*0614*/ 	.word	0x00004d80
        /*0618*/ 	.word	0x000000ff
        /*061c*/ 	.word	0x00000098
        /*0620*/ 	.short	0x010a
        /*0622*/ 	.byte	0x15
	.zero		1


	//   ....[83]....
        /*0624*/ 	.word	0x00004f60
        /*0628*/ 	.word	0x000000ff
        /*062c*/ 	.word	0x00000088
        /*0630*/ 	.short	0x010b
        /*0632*/ 	.byte	0x15
	.zero		1


	//   ....[84]....
        /*0634*/ 	.word	0x00004f70
        /*0638*/ 	.word	0x000000ff
        /*063c*/ 	.word	0x00000000
        /*0640*/ 	.short	0x0101
        /*0642*/ 	.byte	0x21
	.zero		1


	//   ....[85]....
        /*0644*/ 	.word	0x00004fa0
        /*0648*/ 	.word	0x000000ff
        /*064c*/ 	.word	0x00000090
        /*0650*/ 	.short	0x010a
        /*0652*/ 	.byte	0x15
	.zero		1


	//   ....[86]....
        /*0654*/ 	.word	0x00004fe0
        /*0658*/ 	.word	0x00000000
        /*065c*/ 	.word	0x00000098
        /*0660*/ 	.short	0x010a
        /*0662*/ 	.byte	0xff
	.zero		1


	//   ....[87]....
        /*0664*/ 	.word	0x00005310
        /*0668*/ 	.word	0x00000003
        /*066c*/ 	.word	0x000000b0
        /*0670*/ 	.short	0x010a
        /*0672*/ 	.byte	0xff
	.zero		1


	//   ....[88]....
        /*0674*/ 	.word	0x00005490
        /*0678*/ 	.word	0x00000000
        /*067c*/ 	.word	0x00000000
        /*0680*/ 	.short	0x0101
        /*0682*/ 	.byte	0xff
	.zero		1


	//   ....[89]....
        /*0684*/ 	.word	0x00005fd0
        /*0688*/ 	.word	0x00000002
        /*068c*/ 	.word	0x00000080
        /*0690*/ 	.short	0x010a
        /*0692*/ 	.byte	0xff
	.zero		1


	//   ....[90]....
        /*0694*/ 	.word	0x00006040
        /*0698*/ 	.word	0x00000064
        /*069c*/ 	.word	0x000000d0
        /*06a0*/ 	.short	0x010a
        /*06a2*/ 	.byte	0xff
	.zero		1


	//   ....[91]....
        /*06a4*/ 	.word	0x00006130
        /*06a8*/ 	.word	0x00000002
        /*06ac*/ 	.word	0x00000080
        /*06b0*/ 	.short	0x010a
        /*06b2*/ 	.byte	0xff
	.zero		1


	//   ....[92]....
        /*06b4*/ 	.word	0x00006240
        /*06b8*/ 	.word	0x00000000
        /*06bc*/ 	.word	0x00000000
        /*06c0*/ 	.short	0x0101
        /*06c2*/ 	.byte	0xff
	.zero		1


	//   ....[93]....
        /*06c4*/ 	.word	0x000062c0
        /*06c8*/ 	.word	0x00000064
        /*06cc*/ 	.word	0x000000d0
        /*06d0*/ 	.short	0x010a
        /*06d2*/ 	.byte	0xff
	.zero		1


	//   ....[94]....
        /*06d4*/ 	.word	0x00006e10
        /*06d8*/ 	.word	0x0000006d
        /*06dc*/ 	.word	0x00000080
        /*06e0*/ 	.short	0x010a
        /*06e2*/ 	.byte	0xff
	.zero		1


	//   ....[95]....
        /*06e4*/ 	.word	0x00006ee0
        /*06e8*/ 	.word	0x0000006d
        /*06ec*/ 	.word	0x00000080
        /*06f0*/ 	.short	0x010a
        /*06f2*/ 	.byte	0xff
	.zero		1


	//   ....[96]....
        /*06f4*/ 	.word	0x00006ff0
        /*06f8*/ 	.word	0x00000000
        /*06fc*/ 	.word	0x00000000
        /*0700*/ 	.short	0x0101
        /*0702*/ 	.byte	0xff
	.zero		1


	//   ....[97]....
        /*0704*/ 	.word	0x00007480
        /*0708*/ 	.word	0x000000ff
        /*070c*/ 	.word	0x00000000
        /*0710*/ 	.short	0x0101
        /*0712*/ 	.byte	0x04
	.zero		1


	//   ....[98]....
        /*0714*/ 	.word	0x00007c90
        /*0718*/ 	.word	0x00000000
        /*071c*/ 	.word	0x00000120
        /*0720*/ 	.short	0x010a
        /*0722*/ 	.byte	0xff
	.zero		1


	//   ....[99]....
        /*0724*/ 	.word	0x00007cf0
        /*0728*/ 	.word	0x00000000
        /*072c*/ 	.word	0x00000040
        /*0730*/ 	.short	0x010a
        /*0732*/ 	.byte	0xff
	.zero		1


	//   ....[100]....
        /*0734*/ 	.word	0x00007d50
        /*0738*/ 	.word	0x00000000
        /*073c*/ 	.word	0x00000040
        /*0740*/ 	.short	0x010a
        /*0742*/ 	.byte	0xff
	.zero		1


	//   ....[101]....
        /*0744*/ 	.word	0x00007da0
        /*0748*/ 	.word	0x00000003
        /*074c*/ 	.word	0x000000b0
        /*0750*/ 	.short	0x010a
        /*0752*/ 	.byte	0xff
	.zero		1


	//   ....[102]....
        /*0754*/ 	.word	0x00007e00
        /*0758*/ 	.word	0x00000000
        /*075c*/ 	.word	0x00000000
        /*0760*/ 	.short	0x010a
        /*0762*/ 	.byte	0xff
	.zero		1


	//   ....[103]....
        /*0764*/ 	.word	0x00007e60
        /*0768*/ 	.word	0x00000000
        /*076c*/ 	.word	0x00000000
        /*0770*/ 	.short	0x010a
        /*0772*/ 	.byte	0xff
	.zero		1


	//   ....[104]....
        /*0774*/ 	.word	0x00007ec0
        /*0778*/ 	.word	0x00000000
        /*077c*/ 	.word	0x00000000
        /*0780*/ 	.short	0x010a
        /*0782*/ 	.byte	0xff
	.zero		1


	//   ....[105]....
        /*0784*/ 	.word	0x00007f20
        /*0788*/ 	.word	0x00000000
        /*078c*/ 	.word	0x00000000
        /*0790*/ 	.short	0x010a
        /*0792*/ 	.byte	0xff
	.zero		1


	//   ....[106]....
        /*0794*/ 	.word	0x00007f80
        /*0798*/ 	.word	0x00000000
        /*079c*/ 	.word	0x00000000
        /*07a0*/ 	.short	0x010a
        /*07a2*/ 	.byte	0xff
	.zero		1


	//   ....[107]....
        /*07a4*/ 	.word	0x00007fe0
        /*07a8*/ 	.word	0x00000000
        /*07ac*/ 	.word	0x00000000
        /*07b0*/ 	.short	0x010a
        /*07b2*/ 	.byte	0xff
	.zero		1


	//   ....[108]....
        /*07b4*/ 	.word	0x00008040
        /*07b8*/ 	.word	0x00000000
        /*07bc*/ 	.word	0x00000000
        /*07c0*/ 	.short	0x010a
        /*07c2*/ 	.byte	0xff
	.zero		1


	//   ....[109]....
        /*07c4*/ 	.word	0x00008090
        /*07c8*/ 	.word	0x00000002
        /*07cc*/ 	.word	0x00000110
        /*07d0*/ 	.short	0x010a
        /*07d2*/ 	.byte	0xff
	.zero		1


	//   ....[110]....
        /*07d4*/ 	.word	0x000080f0
        /*07d8*/ 	.word	0x00000002
        /*07dc*/ 	.word	0x000000c0
        /*07e0*/ 	.short	0x010a
        /*07e2*/ 	.byte	0xff
	.zero		1


	//   ....[111]....
        /*07e4*/ 	.word	0x00008140
        /*07e8*/ 	.word	0x00000002
        /*07ec*/ 	.word	0x000000b0
        /*07f0*/ 	.short	0x010a
        /*07f2*/ 	.byte	0xff
	.zero		1


	//   ....[112]....
        /*07f4*/ 	.word	0x000081a0
        /*07f8*/ 	.word	0x00000000
        /*07fc*/ 	.word	0x000000c0
        /*0800*/ 	.short	0x010a
        /*0802*/ 	.byte	0xff
	.zero		1


	//   ....[113]....
        /*0804*/ 	.word	0x000081f0
        /*0808*/ 	.word	0x00000000
        /*080c*/ 	.word	0x000000b0
        /*0810*/ 	.short	0x010a
        /*0812*/ 	.byte	0xff
	.zero		1


	//   ....[114]....
        /*0814*/ 	.word	0x00008250
        /*0818*/ 	.word	0x00000003
        /*081c*/ 	.word	0x000000f0
        /*0820*/ 	.short	0x010a
        /*0822*/ 	.byte	0xff
	.zero		1


	//   ....[115]....
        /*0824*/ 	.word	0x000082b0
        /*0828*/ 	.word	0x00000000
        /*082c*/ 	.word	0x00000000
        /*0830*/ 	.short	0x010a
        /*0832*/ 	.byte	0xff
	.zero		1


	//   ....[116]....
        /*0834*/ 	.word	0x00008310
        /*0838*/ 	.word	0x00000000
        /*083c*/ 	.word	0x00000000
        /*0840*/ 	.short	0x010a
        /*0842*/ 	.byte	0xff
	.zero		1


	//   ....[117]....
        /*0844*/ 	.word	0x00008370
        /*0848*/ 	.word	0x00000000
        /*084c*/ 	.word	0x00000000
        /*0850*/ 	.short	0x010a
        /*0852*/ 	.byte	0xff
	.zero		1


	//   ....[118]....
        /*0854*/ 	.word	0x000083d0
        /*0858*/ 	.word	0x00000000
        /*085c*/ 	.word	0x00000000
        /*0860*/ 	.short	0x010a
        /*0862*/ 	.byte	0xff
	.zero		1


	//   ....[119]....
        /*0864*/ 	.word	0x00008430
        /*0868*/ 	.word	0x00000000
        /*086c*/ 	.word	0x00000000
        /*0870*/ 	.short	0x010a
        /*0872*/ 	.byte	0xff
	.zero		1


	//   ....[120]....
        /*0874*/ 	.word	0x00008480
        /*0878*/ 	.word	0x0000000c
        /*087c*/ 	.word	0x000000b0
        /*0880*/ 	.short	0x010a
        /*0882*/ 	.byte	0xff
	.zero		1


	//   ....[121]....
        /*0884*/ 	.word	0x000084e0
        /*0888*/ 	.word	0x00000000
        /*088c*/ 	.word	0x000000a8
        /*0890*/ 	.short	0x010a
        /*0892*/ 	.byte	0xff
	.zero		1


	//   ....[122]....
        /*0894*/ 	.word	0x00008540
        /*0898*/ 	.word	0x00000000
        /*089c*/ 	.word	0x00000090
        /*08a0*/ 	.short	0x010a
        /*08a2*/ 	.byte	0xff
	.zero		1


	//   ....[123]....
        /*08a4*/ 	.word	0x000085a0
        /*08a8*/ 	.word	0x00000000
        /*08ac*/ 	.word	0x00000098
        /*08b0*/ 	.short	0x010a
        /*08b2*/ 	.byte	0xff
	.zero		1


	//   ....[124]....
        /*08b4*/ 	.word	0x00008600
        /*08b8*/ 	.word	0x00000000
        /*08bc*/ 	.word	0x00000090
        /*08c0*/ 	.short	0x010a
        /*08c2*/ 	.byte	0xff
	.zero		1


	//   ....[125]....
        /*08c4*/ 	.word	0x00008650
        /*08c8*/ 	.word	0x00000003
        /*08cc*/ 	.word	0x000000b0
        /*08d0*/ 	.short	0x010a
        /*08d2*/ 	.byte	0xff
	.zero		1


	//   ....[126]....
        /*08d4*/ 	.word	0x000086a0
        /*08d8*/ 	.word	0x00000002
        /*08dc*/ 	.word	0x00000080
        /*08e0*/ 	.short	0x010a
        /*08e2*/ 	.byte	0xff
	.zero		1


	//   ....[127]....
        /*08e4*/ 	.word	0x000086f0
        /*08e8*/ 	.word	0x00000064
        /*08ec*/ 	.word	0x000000d0
        /*08f0*/ 	.short	0x010a
        /*08f2*/ 	.byte	0xff
	.zero		1


	//   ....[128]....
        /*08f4*/ 	.word	0x00008740
        /*08f8*/ 	.word	0x0000006d
        /*08fc*/ 	.word	0x00000080
        /*0900*/ 	.short	0x010a
        /*0902*/ 	.byte	0xff
	.zero		1


	//----- nvinfo : EIATTR_NUM_MBARRIERS
	.align		4
.L_47:
        /*0904*/ 	.byte	0x03, 0x38
        /*0906*/ 	.short	0x0026


	//----- nvinfo : EIATTR_EXIT_INSTR_OFFSETS
	.align		4
        /*0908*/ 	.byte	0x04, 0x1c
        /*090a*/ 	.short	(.L_49 - .L_48)


	//   ....[0]....
.L_48:
        /*090c*/ 	.word	0x00002d10


	//   ....[1]....
        /*0910*/ 	.word	0x00003220


	//   ....[2]....
        /*0914*/ 	.word	0x00003280


	//   ....[3]....
        /*0918*/ 	.word	0x00004200


	//   ....[4]....
        /*091c*/ 	.word	0x00005010


	//   ....[5]....
        /*0920*/ 	.word	0x00005050


	//   ....[6]....
        /*0924*/ 	.word	0x00007c80


	//----- nvinfo : EIATTR_MAX_THREADS
	.align		4
.L_49:
        /*0928*/ 	.byte	0x04, 0x05
        /*092a*/ 	.short	(.L_51 - .L_50)
.L_50:
        /*092c*/ 	.word	0x00000100
        /*0930*/ 	.word	0x00000001
        /*0934*/ 	.word	0x00000001


	//----- nvinfo : EIATTR_CRS_STACK_SIZE
	.align		4
.L_51:
        /*0938*/ 	.byte	0x04, 0x1e
        /*093a*/ 	.short	(.L_53 - .L_52)
.L_52:
        /*093c*/ 	.word	0x00000000


	//----- nvinfo : EIATTR_CBANK_PARAM_SIZE
	.align		4
.L_53:
        /*0940*/ 	.byte	0x03, 0x19
        /*0942*/ 	.short	0x0800


	//----- nvinfo : EIATTR_PARAM_CBANK
	.align		4
        /*0944*/ 	.byte	0x04, 0x0a
        /*0946*/ 	.short	(.L_55 - .L_54)
	.align		4
.L_54:
        /*0948*/ 	.word	index@(.nv.constant0._ZN7cutlass13device_kernelINS_4gemm6kernel13GemmUniversalIN4cute5tupleIJiiiiEEENS1_10collective13CollectiveMmaINS1_35MainloopSm100TmaUmmaWarpSpecializedILi8ELi2ELi4ENS5_IJNS4_1CILi2EEESB_NSA_ILi1EEEEEEEENS5_IJNSA_ILi64EEENSA_ILi128EEESG_EEENS_12float_e5m2_tENS5_IJlSC_lEEESI_SJ_NS4_8TiledMMAINS4_8MMA_AtomIJNS4_10MMA_TraitsINS4_19SM100_MMA_F8F6F4_SSEJSI_SI_fSF_SG_NS4_17integral_constantINS4_4UMMA5MajorELSQ_0EEESR_NSO_INSP_7ScaleInELSS_0EEEST_EEEEEENS4_6LayoutINS5_IJSC_SC_SC_EEENS5_IJNSA_ILi0EEESY_SY_EEEEENS5_IJNS4_10UnderscoreES11_S11_EEEEENS4_23SM90_TMA_LOAD_MULTICASTENS4_14ComposedLayoutINS4_7SwizzleILi3ELi4ELi3EEENS4_18smem_ptr_flag_bitsILi8EEENSW_INS5_IJNSA_ILi8EEESG_EEENS5_IJSG_SC_EEEEEEEvNS4_8identityES14_S1E_vS1F_EENS_8epilogue10collective18CollectiveEpilogueINS1H_23Sm100TmaWarpSpecializedILi2ELi2ELi32ELb0ELb0EEEJSH_NS5_IJNSW_ISF_SC_EES1M_EEESI_SJ_SI_SJ_NS1H_6fusion15FusionCallbacksIS1L_NS1O_17LinearCombinationISI_fSI_fLNS_15FloatRoundStyleE2EEESH_S1N_JEEENS4_5SM1004TMEM4LOAD26SM100_TMEM_LOAD_16dp32b32xENS4_13SM90_TMA_LOADENS15_INS16_ILi2ELi4ELi3EEES19_NSW_INS5_IJS1A_SF_EEENS5_IJSF_SC_EEEEEEENS4_39AutoVectorizingCopyWithAssumedAlignmentILi128EEENS4_14SM90_TMA_STOREES23_S25_S25_EEEvvEEEEvNT_6ParamsE)
        /*094c*/ 	.short	0x0380
        /*094e*/ 	.short	0x0800


	//----- nvinfo : EIATTR_SW_WAR
	.align		4
.L_55:
        /*0950*/ 	.byte	0x04, 0x36
        /*0952*/ 	.short	(.L_57 - .L_56)
.L_56:
        /*0954*/ 	.word	0x00000008
.L_57:


//--------------------- .nv.callgraph             --------------------------
	.section	.nv.callgraph,"",@"SHT_CUDA_CALLGRAPH"
	.align	4
	.sectionentsize	8
	.align		4
        /*0000*/ 	.word	0x00000000
	.align		4
        /*0004*/ 	.word	0xffffffff
	.align		4
        /*0008*/ 	.word	index@(_ZN7cutlass13device_kernelINS_4gemm6kernel13GemmUniversalIN4cute5tupleIJiiiiEEENS1_10collective13CollectiveMmaINS1_35MainloopSm100TmaUmmaWarpSpecializedILi8ELi2ELi4ENS5_IJNS4_1CILi2EEESB_NSA_ILi1EEEEEEEENS5_IJNSA_ILi64EEENSA_ILi128EEESG_EEENS_12float_e5m2_tENS5_IJlSC_lEEESI_SJ_NS4_8TiledMMAINS4_8MMA_AtomIJNS4_10MMA_TraitsINS4_19SM100_MMA_F8F6F4_SSEJSI_SI_fSF_SG_NS4_17integral_constantINS4_4UMMA5MajorELSQ_0EEESR_NSO_INSP_7ScaleInELSS_0EEEST_EEEEEENS4_6LayoutINS5_IJSC_SC_SC_EEENS5_IJNSA_ILi0EEESY_SY_EEEEENS5_IJNS4_10UnderscoreES11_S11_EEEEENS4_23SM90_TMA_LOAD_MULTICASTENS4_14ComposedLayoutINS4_7SwizzleILi3ELi4ELi3EEENS4_18smem_ptr_flag_bitsILi8EEENSW_INS5_IJNSA_ILi8EEESG_EEENS5_IJSG_SC_EEEEEEEvNS4_8identityES14_S1E_vS1F_EENS_8epilogue10collective18CollectiveEpilogueINS1H_23Sm100TmaWarpSpecializedILi2ELi2ELi32ELb0ELb0EEEJSH_NS5_IJNSW_ISF_SC_EES1M_EEESI_SJ_SI_SJ_NS1H_6fusion15FusionCallbacksIS1L_NS1O_17LinearCombinationISI_fSI_fLNS_15FloatRoundStyleE2EEESH_S1N_JEEENS4_5SM1004TMEM4LOAD26SM100_TMEM_LOAD_16dp32b32xENS4_13SM90_TMA_LOADENS15_INS16_ILi2ELi4ELi3EEES19_NSW_INS5_IJS1A_SF_EEENS5_IJSF_SC_EEEEEEENS4_39AutoVectorizingCopyWithAssumedAlignmentILi128EEENS4_14SM90_TMA_STOREES23_S25_S25_EEEvvEEEEvNT_6ParamsE)
	.align		4
        /*000c*/ 	.word	index@(__assertfail)
	.align		4
        /*0010*/ 	.word	0x00000000
	.align		4
        /*0014*/ 	.word	0xfffffffe
	.align		4
        /*0018*/ 	.word	0x00000000
	.align		4
        /*001c*/ 	.word	0xfffffffd
	.align		4
        /*0020*/ 	.word	0x00000000
	.align		4
        /*0024*/ 	.word	0xfffffffc


//--------------------- .nv.constant4             --------------------------
	.section	.nv.constant4,"a",@progbits
	.align	8
	.align		8
.nv.constant4:
        /*0000*/ 	.dword	__assertfail
	.align		8
        /*0008*/ 	.dword	__unnamed_1
	.align		8
        /*0010*/ 	.dword	__unnamed_2
	.align		8
        /*0018*/ 	.dword	_ZN39_INTERNAL_e449e164_4_k_cu_d9d72370_99204cuda3std3__45__cpo5beginE
	.align		8
        /*0020*/ 	.dword	_ZN39_INTERNAL_e449e164_4_k_cu_d9d72370_99204cuda3std3__45__cpo3endE
	.align		8
        /*0028*/ 	.dword	_ZN39_INTERNAL_e449e164_4_k_cu_d9d72370_99204cuda3std3__45__cpo6cbeginE
	.align		8
        /*0030*/ 	.dword	_ZN39_INTERNAL_e449e164_4_k_cu_d9d72370_99204cuda3std3__45__cpo4cendE
	.align		8
        /*0038*/ 	.dword	_ZN39_INTERNAL_e449e164_4_k_cu_d9d72370_99204cuda3std3__441_GLOBAL__N__e449e164_4_k_cu_d9d72370_99206ignoreE
	.align		8
        /*0040*/ 	.dword	_ZN39_INTERNAL_e449e164_4_k_cu_d9d72370_99204cuda3std3__419piecewise_constructE
	.align		8
        /*0048*/ 	.dword	_ZN39_INTERNAL_e449e164_4_k_cu_d9d72370_99204cuda3std3__48in_placeE
	.align		8
        /*0050*/ 	.dword	_ZN39_INTERNAL_e449e164_4_k_cu_d9d72370_99204cuda3std6ranges3__45__cpo4swapE
	.align		8
        /*0058*/ 	.dword	_ZN39_INTERNAL_e449e164_4_k_cu_d9d72370_99204cuda3std6ranges3__45__cpo9iter_moveE
	.align		8
        /*0060*/ 	.dword	_ZN39_INTERNAL_e449e164_4_k_cu_d9d72370_99204cute7productE
	.align		8
        /*0068*/ 	.dword	_ZN39_INTERNAL_e449e164_4_k_cu_d9d72370_99204cute1_E
	.align		8
        /*0070*/ 	.dword	$str$25
	.align		8
        /*0078*/ 	.dword	$str$26
	.align		8
        /*0080*/ 	.dword	$str$27
	.align		8
        /*0088*/ 	.dword	$str$28


//--------------------- .text._ZN7cutlass13device_kernelINS_4gemm6kernel13GemmUniversalIN4cute5tupleIJiiiiEEENS1_10collective13CollectiveMmaINS1_35MainloopSm100TmaUmmaWarpSpecializedILi8ELi2ELi4ENS5_IJNS4_1CILi2EEESB_NSA_ILi1EEEEEEEENS5_IJNSA_ILi64EEENSA_ILi128EEESG_EEENS_12float_e5m2_tENS5_IJlSC_lEEESI_SJ_NS4_8TiledMMAINS4_8MMA_AtomIJNS4_10MMA_TraitsINS4_19SM100_MMA_F8F6F4_SSEJSI_SI_fSF_SG_NS4_17integral_constantINS4_4UMMA5MajorELSQ_0EEESR_NSO_INSP_7ScaleInELSS_0EEEST_EEEEEENS4_6LayoutINS5_IJSC_SC_SC_EEENS5_IJNSA_ILi0EEESY_SY_EEEEENS5_IJNS4_10UnderscoreES11_S11_EEEEENS4_23SM90_TMA_LOAD_MULTICASTENS4_14ComposedLayoutINS4_7SwizzleILi3ELi4ELi3EEENS4_18smem_ptr_flag_bitsILi8EEENSW_INS5_IJNSA_ILi8EEESG_EEENS5_IJSG_SC_EEEEEEEvNS4_8identityES14_S1E_vS1F_EENS_8epilogue10collective18CollectiveEpilogueINS1H_23Sm100TmaWarpSpecializedILi2ELi2ELi32ELb0ELb0EEEJSH_NS5_IJNSW_ISF_SC_EES1M_EEESI_SJ_SI_SJ_NS1H_6fusion15FusionCallbacksIS1L_NS1O_17LinearCombinationISI_fSI_fLNS_15FloatRoundStyleE2EEESH_S1N_JEEENS4_5SM1004TMEM4LOAD26SM100_TMEM_LOAD_16dp32b32xENS4_13SM90_TMA_LOADENS15_INS16_ILi2ELi4ELi3EEES19_NSW_INS5_IJS1A_SF_EEENS5_IJSF_SC_EEEEEEENS4_39AutoVectorizingCopyWithAssumedAlignmentILi128EEENS4_14SM90_TMA_STOREES23_S25_S25_EEEvvEEEEvNT_6ParamsE --------------------------
	.section	.text._ZN7cutlass13device_kernelINS_4gemm6kernel13GemmUniversalIN4cute5tupleIJiiiiEEENS1_10collective13CollectiveMmaINS1_35MainloopSm100TmaUmmaWarpSpecializedILi8ELi2ELi4ENS5_IJNS4_1CILi2EEESB_NSA_ILi1EEEEEEEENS5_IJNSA_ILi64EEENSA_ILi128EEESG_EEENS_12float_e5m2_tENS5_IJlSC_lEEESI_SJ_NS4_8TiledMMAINS4_8MMA_AtomIJNS4_10MMA_TraitsINS4_19SM100_MMA_F8F6F4_SSEJSI_SI_fSF_SG_NS4_17integral_constantINS4_4UMMA5MajorELSQ_0EEESR_NSO_INSP_7ScaleInELSS_0EEEST_EEEEEENS4_6LayoutINS5_IJSC_SC_SC_EEENS5_IJNSA_ILi0EEESY_SY_EEEEENS5_IJNS4_10UnderscoreES11_S11_EEEEENS4_23SM90_TMA_LOAD_MULTICASTENS4_14ComposedLayoutINS4_7SwizzleILi3ELi4ELi3EEENS4_18smem_ptr_flag_bitsILi8EEENSW_INS5_IJNSA_ILi8EEESG_EEENS5_IJSG_SC_EEEEEEEvNS4_8identityES14_S1E_vS1F_EENS_8epilogue10collective18CollectiveEpilogueINS1H_23Sm100TmaWarpSpecializedILi2ELi2ELi32ELb0ELb0EEEJSH_NS5_IJNSW_ISF_SC_EES1M_EEESI_SJ_SI_SJ_NS1H_6fusion15FusionCallbacksIS1L_NS1O_17LinearCombinationISI_fSI_fLNS_15FloatRoundStyleE2EEESH_S1N_JEEENS4_5SM1004TMEM4LOAD26SM100_TMEM_LOAD_16dp32b32xENS4_13SM90_TMA_LOADENS15_INS16_ILi2ELi4ELi3EEES19_NSW_INS5_IJS1A_SF_EEENS5_IJSF_SC_EEEEEEENS4_39AutoVectorizingCopyWithAssumedAlignmentILi128EEENS4_14SM90_TMA_STOREES23_S25_S25_EEEvvEEEEvNT_6ParamsE,"ax",@progbits
	.align	128
.text._ZN7cutlass13device_kernelINS_4gemm6kernel13GemmUniversalIN4cute5tupleIJiiiiEEENS1_10collective13CollectiveMmaINS1_35MainloopSm100TmaUmmaWarpSpecializedILi8ELi2ELi4ENS5_IJNS4_1CILi2EEESB_NSA_ILi1EEEEEEEENS5_IJNSA_ILi64EEENSA_ILi128EEESG_EEENS_12float_e5m2_tENS5_IJlSC_lEEESI_SJ_NS4_8TiledMMAINS4_8MMA_AtomIJNS4_10MMA_TraitsINS4_19SM100_MMA_F8F6F4_SSEJSI_SI_fSF_SG_NS4_17integral_constantINS4_4UMMA5MajorELSQ_0EEESR_NSO_INSP_7ScaleInELSS_0EEEST_EEEEEENS4_6LayoutINS5_IJSC_SC_SC_EEENS5_IJNSA_ILi0EEESY_SY_EEEEENS5_IJNS4_10UnderscoreES11_S11_EEEEENS4_23SM90_TMA_LOAD_MULTICASTENS4_14ComposedLayoutINS4_7SwizzleILi3ELi4ELi3EEENS4_18smem_ptr_flag_bitsILi8EEENSW_INS5_IJNSA_ILi8EEESG_EEENS5_IJSG_SC_EEEEEEEvNS4_8identityES14_S1E_vS1F_EENS_8epilogue10collective18CollectiveEpilogueINS1H_23Sm100TmaWarpSpecializedILi2ELi2ELi32ELb0ELb0EEEJSH_NS5_IJNSW_ISF_SC_EES1M_EEESI_SJ_SI_SJ_NS1H_6fusion15FusionCallbacksIS1L_NS1O_17LinearCombinationISI_fSI_fLNS_15FloatRoundStyleE2EEESH_S1N_JEEENS4_5SM1004TMEM4LOAD26SM100_TMEM_LOAD_16dp32b32xENS4_13SM90_TMA_LOADENS15_INS16_ILi2ELi4ELi3EEES19_NSW_INS5_IJS1A_SF_EEENS5_IJSF_SC_EEEEEEENS4_39AutoVectorizingCopyWithAssumedAlignmentILi128EEENS4_14SM90_TMA_STOREES23_S25_S25_EEEvvEEEEvNT_6ParamsE:
        .type           _ZN7cutlass13device_kernelINS_4gemm6kernel13GemmUniversalIN4cute5tupleIJiiiiEEENS1_10collective13CollectiveMmaINS1_35MainloopSm100TmaUmmaWarpSpecializedILi8ELi2ELi4ENS5_IJNS4_1CILi2EEESB_NSA_ILi1EEEEEEEENS5_IJNSA_ILi64EEENSA_ILi128EEESG_EEENS_12float_e5m2_tENS5_IJlSC_lEEESI_SJ_NS4_8TiledMMAINS4_8MMA_AtomIJNS4_10MMA_TraitsINS4_19SM100_MMA_F8F6F4_SSEJSI_SI_fSF_SG_NS4_17integral_constantINS4_4UMMA5MajorELSQ_0EEESR_NSO_INSP_7ScaleInELSS_0EEEST_EEEEEENS4_6LayoutINS5_IJSC_SC_SC_EEENS5_IJNSA_ILi0EEESY_SY_EEEEENS5_IJNS4_10UnderscoreES11_S11_EEEEENS4_23SM90_TMA_LOAD_MULTICASTENS4_14ComposedLayoutINS4_7SwizzleILi3ELi4ELi3EEENS4_18smem_ptr_flag_bitsILi8EEENSW_INS5_IJNSA_ILi8EEESG_EEENS5_IJSG_SC_EEEEEEEvNS4_8identityES14_S1E_vS1F_EENS_8epilogue10collective18CollectiveEpilogueINS1H_23Sm100TmaWarpSpecializedILi2ELi2ELi32ELb0ELb0EEEJSH_NS5_IJNSW_ISF_SC_EES1M_EEESI_SJ_SI_SJ_NS1H_6fusion15FusionCallbacksIS1L_NS1O_17LinearCombinationISI_fSI_fLNS_15FloatRoundStyleE2EEESH_S1N_JEEENS4_5SM1004TMEM4LOAD26SM100_TMEM_LOAD_16dp32b32xENS4_13SM90_TMA_LOADENS15_INS16_ILi2ELi4ELi3EEES19_NSW_INS5_IJS1A_SF_EEENS5_IJSF_SC_EEEEEEENS4_39AutoVectorizingCopyWithAssumedAlignmentILi128EEENS4_14SM90_TMA_STOREES23_S25_S25_EEEvvEEEEvNT_6ParamsE,@function
        .size           _ZN7cutlass13device_kernelINS_4gemm6kernel13GemmUniversalIN4cute5tupleIJiiiiEEENS1_10collective13CollectiveMmaINS1_35MainloopSm100TmaUmmaWarpSpecializedILi8ELi2ELi4ENS5_IJNS4_1CILi2EEESB_NSA_ILi1EEEEEEEENS5_IJNSA_ILi64EEENSA_ILi128EEESG_EEENS_12float_e5m2_tENS5_IJlSC_lEEESI_SJ_NS4_8TiledMMAINS4_8MMA_AtomIJNS4_10MMA_TraitsINS4_19SM100_MMA_F8F6F4_SSEJSI_SI_fSF_SG_NS4_17integral_constantINS4_4UMMA5MajorELSQ_0EEESR_NSO_INSP_7ScaleInELSS_0EEEST_EEEEEENS4_6LayoutINS5_IJSC_SC_SC_EEENS5_IJNSA_ILi0EEESY_SY_EEEEENS5_IJNS4_10UnderscoreES11_S11_EEEEENS4_23SM90_TMA_LOAD_MULTICASTENS4_14ComposedLayoutINS4_7SwizzleILi3ELi4ELi3EEENS4_18smem_ptr_flag_bitsILi8EEENSW_INS5_IJNSA_ILi8EEESG_EEENS5_IJSG_SC_EEEEEEEvNS4_8identityES14_S1E_vS1F_EENS_8epilogue10collective18CollectiveEpilogueINS1H_23Sm100TmaWarpSpecializedILi2ELi2ELi32ELb0ELb0EEEJSH_NS5_IJNSW_ISF_SC_EES1M_EEESI_SJ_SI_SJ_NS1H_6fusion15FusionCallbacksIS1L_NS1O_17LinearCombinationISI_fSI_fLNS_15FloatRoundStyleE2EEESH_S1N_JEEENS4_5SM1004TMEM4LOAD26SM100_TMEM_LOAD_16dp32b32xENS4_13SM90_TMA_LOADENS15_INS16_ILi2ELi4ELi3EEES19_NSW_INS5_IJS1A_SF_EEENS5_IJSF_SC_EEEEEEENS4_39AutoVectorizingCopyWithAssumedAlignmentILi128EEENS4_14SM90_TMA_STOREES23_S25_S25_EEEvvEEEEvNT_6ParamsE,(.L_x_162 - _ZN7cutlass13device_kernelINS_4gemm6kernel13GemmUniversalIN4cute5tupleIJiiiiEEENS1_10collective13CollectiveMmaINS1_35MainloopSm100TmaUmmaWarpSpecializedILi8ELi2ELi4ENS5_IJNS4_1CILi2EEESB_NSA_ILi1EEEEEEEENS5_IJNSA_ILi64EEENSA_ILi128EEESG_EEENS_12float_e5m2_tENS5_IJlSC_lEEESI_SJ_NS4_8TiledMMAINS4_8MMA_AtomIJNS4_10MMA_TraitsINS4_19SM100_MMA_F8F6F4_SSEJSI_SI_fSF_SG_NS4_17integral_constantINS4_4UMMA5MajorELSQ_0EEESR_NSO_INSP_7ScaleInELSS_0EEEST_EEEEEENS4_6LayoutINS5_IJSC_SC_SC_EEENS5_IJNSA_ILi0EEESY_SY_EEEEENS5_IJNS4_10UnderscoreES11_S11_EEEEENS4_23SM90_TMA_LOAD_MULTICASTENS4_14ComposedLayoutINS4_7SwizzleILi3ELi4ELi3EEENS4_18smem_ptr_flag_bitsILi8EEENSW_INS5_IJNSA_ILi8EEESG_EEENS5_IJSG_SC_EEEEEEEvNS4_8identityES14_S1E_vS1F_EENS_8epilogue10collective18CollectiveEpilogueINS1H_23Sm100TmaWarpSpecializedILi2ELi2ELi32ELb0ELb0EEEJSH_NS5_IJNSW_ISF_SC_EES1M_EEESI_SJ_SI_SJ_NS1H_6fusion15FusionCallbacksIS1L_NS1O_17LinearCombinationISI_fSI_fLNS_15FloatRoundStyleE2EEESH_S1N_JEEENS4_5SM1004TMEM4LOAD26SM100_TMEM_LOAD_16dp32b32xENS4_13SM90_TMA_LOADENS15_INS16_ILi2ELi4ELi3EEES19_NSW_INS5_IJS1A_SF_EEENS5_IJSF_SC_EEEEEEENS4_39AutoVectorizingCopyWithAssumedAlignmentILi128EEENS4_14SM90_TMA_STOREES23_S25_S25_EEEvvEEEEvNT_6ParamsE)
        .other          _ZN7cutlass13device_kernelINS_4gemm6kernel13GemmUniversalIN4cute5tupleIJiiiiEEENS1_10collective13CollectiveMmaINS1_35MainloopSm100TmaUmmaWarpSpecializedILi8ELi2ELi4ENS5_IJNS4_1CILi2EEESB_NSA_ILi1EEEEEEEENS5_IJNSA_ILi64EEENSA_ILi128EEESG_EEENS_12float_e5m2_tENS5_IJlSC_lEEESI_SJ_NS4_8TiledMMAINS4_8MMA_AtomIJNS4_10MMA_TraitsINS4_19SM100_MMA_F8F6F4_SSEJSI_SI_fSF_SG_NS4_17integral_constantINS4_4UMMA5MajorELSQ_0EEESR_NSO_INSP_7ScaleInELSS_0EEEST_EEEEEENS4_6LayoutINS5_IJSC_SC_SC_EEENS5_IJNSA_ILi0EEESY_SY_EEEEENS5_IJNS4_10UnderscoreES11_S11_EEEEENS4_23SM90_TMA_LOAD_MULTICASTENS4_14ComposedLayoutINS4_7SwizzleILi3ELi4ELi3EEENS4_18smem_ptr_flag_bitsILi8EEENSW_INS5_IJNSA_ILi8EEESG_EEENS5_IJSG_SC_EEEEEEEvNS4_8identityES14_S1E_vS1F_EENS_8epilogue10collective18CollectiveEpilogueINS1H_23Sm100TmaWarpSpecializedILi2ELi2ELi32ELb0ELb0EEEJSH_NS5_IJNSW_ISF_SC_EES1M_EEESI_SJ_SI_SJ_NS1H_6fusion15FusionCallbacksIS1L_NS1O_17LinearCombinationISI_fSI_fLNS_15FloatRoundStyleE2EEESH_S1N_JEEENS4_5SM1004TMEM4LOAD26SM100_TMEM_LOAD_16dp32b32xENS4_13SM90_TMA_LOADENS15_INS16_ILi2ELi4ELi3EEES19_NSW_INS5_IJS1A_SF_EEENS5_IJSF_SC_EEEEEEENS4_39AutoVectorizingCopyWithAssumedAlignmentILi128EEENS4_14SM90_TMA_STOREES23_S25_S25_EEEvvEEEEvNT_6ParamsE,@"STO_CUDA_ENTRY STV_DEFAULT"
_ZN7cutlass13device_kernelINS_4gemm6kernel13GemmUniversalIN4cute5tupleIJiiiiEEENS1_10collective13CollectiveMmaINS1_35MainloopSm100TmaUmmaWarpSpecializedILi8ELi2ELi4ENS5_IJNS4_1CILi2EEESB_NSA_ILi1EEEEEEEENS5_IJNSA_ILi64EEENSA_ILi128EEESG_EEENS_12float_e5m2_tENS5_IJlSC_lEEESI_SJ_NS4_8TiledMMAINS4_8MMA_AtomIJNS4_10MMA_TraitsINS4_19SM100_MMA_F8F6F4_SSEJSI_SI_fSF_SG_NS4_17integral_constantINS4_4UMMA5MajorELSQ_0EEESR_NSO_INSP_7ScaleInELSS_0EEEST_EEEEEENS4_6LayoutINS5_IJSC_SC_SC_EEENS5_IJNSA_ILi0EEESY_SY_EEEEENS5_IJNS4_10UnderscoreES11_S11_EEEEENS4_23SM90_TMA_LOAD_MULTICASTENS4_14ComposedLayoutINS4_7SwizzleILi3ELi4ELi3EEENS4_18smem_ptr_flag_bitsILi8EEENSW_INS5_IJNSA_ILi8EEESG_EEENS5_IJSG_SC_EEEEEEEvNS4_8identityES14_S1E_vS1F_EENS_8epilogue10collective18CollectiveEpilogueINS1H_23Sm100TmaWarpSpecializedILi2ELi2ELi32ELb0ELb0EEEJSH_NS5_IJNSW_ISF_SC_EES1M_EEESI_SJ_SI_SJ_NS1H_6fusion15FusionCallbacksIS1L_NS1O_17LinearCombinationISI_fSI_fLNS_15FloatRoundStyleE2EEESH_S1N_JEEENS4_5SM1004TMEM4LOAD26SM100_TMEM_LOAD_16dp32b32xENS4_13SM90_TMA_LOADENS15_INS16_ILi2ELi4ELi3EEES19_NSW_INS5_IJS1A_SF_EEENS5_IJSF_SC_EEEEEEENS4_39AutoVectorizingCopyWithAssumedAlignmentILi128EEENS4_14SM90_TMA_STOREES23_S25_S25_EEEvvEEEEvNT_6ParamsE:
[----:B------:R-:W1:Y:S01]  /*0000*/  LDC R1, c[0x0][0x37c] ;  /* 0x0000df00ff017b82 */ /* 0x000e620000000800 */
[----:B------:R-:W2:Y:S01]  /*0010*/  S2R R93, SR_TID.X ;  /* 0x00000000005d7919 */ /* 0x000ea20000002100 */
[----:B------:R-:W3:Y:S01]  /*0020*/  LDCU.64 UR8, c[0x0][0x890] ;  /* 0x00011200ff0877ac */ /* 0x000ee20008000a00 */
[----:B------:R-:W-:Y:S02]  /*0030*/  PRMT R84, RZ, 0x7610, R84 ;  /* 0x00007610ff547816 */ /* 0x000fe40000000054 */
[----:B------:R-:W-:Y:S01]  /*0040*/  ELECT P3, URZ, PT ;  /* 0x0000000000ff782f */ /* 0x000fe20003860000 */
[----:B---3--:R-:W-:-:S04]  /*0050*/  UISETP.NE.U32.AND UP0, UPT, UR8, URZ, UPT ;  /* 0x000000ff0800728c */ /* 0x008fc8000bf05070 */
[----:B------:R-:W-:Y:S01]  /*0060*/  UISETP.NE.AND.EX UP0, UPT, UR9, URZ, UPT, UP0 ;  /* 0x000000ff0900728c */ /* 0x000fe2000bf05300 */
[----:B--2---:R-:W-:-:S05]  /*0070*/  SHF.R.U32.HI R85, RZ, 0x5, R93 ;  /* 0x00000005ff557819 */ /* 0x004fca000001165d */
[----:B------:R-:W2:Y:S02]  /*0080*/  SHFL.IDX PT, R0, R85, RZ, 0x1f ;  /* 0x00001fff55007589 */ /* 0x000ea400000e0000 */
[----:B--2---:R-:W-:Y:S01]  /*0090*/  R2UR UR17, R0 ;  /* 0x00000000001172ca */ /* 0x004fe200000e0000 */
[----:B-1----:R-:W-:-:S14]  /*00a0*/  BRA.U UP0, `(.L_x_0) ;  /* 0x0000000100307547 */ /* 0x002fdc000b800000 */
[----:B------:R-:W1:Y:S02]  /*00b0*/  LDCU.64 UR4, c[0x0][0x888] ;  /* 0x00011100ff0477ac */ /* 0x000e640008000a00 */
[----:B-1----:R-:W-:-:S04]  /*00c0*/  UISETP.NE.U32.AND UP0, UPT, UR4, URZ, UPT ;  /* 0x000000ff0400728c */ /* 0x002fc8000bf05070 */
[----:B------:R-:W-:-:S09]  /*00d0*/  UISETP.NE.AND.EX UP0, UPT, UR5, URZ, UPT, UP0 ;  /* 0x000000ff0500728c */ /* 0x000fd2000bf05300 */
[----:B------:R-:W-:Y:S05]  /*00e0*/  BRA.U !UP0, `(.L_x_1) ;  /* 0x0000000108147547 */ /* 0x000fea000b800000 */
[----:B------:R-:W1:Y:S01]  /*00f0*/  LDC.64 R2, c[0x0][0x888] ;  /* 0x00022200ff027b82 */ /* 0x000e620000000a00 */
[----:B------:R-:W1:Y:S02]  /*0100*/  LDCU.64 UR4, c[0x0][0x358] ;  /* 0x00006b00ff0477ac */ /* 0x000e640008000a00 */
[----:B-1----:R1:W5:Y:S01]  /*0110*/  LDG.E R41, desc[UR4][R2.64] ;  /* 0x0000000402297981 */ /* 0x002362000c1e1900 */
[----:B------:R-:W-:Y:S01]  /*0120*/  HFMA2 R84, -RZ, RZ, 0, 5.9604644775390625e-08 ;  /* 0x00000001ff547431 */ /* 0x000fe200000001ff */
[----:B------:R-:W-:Y:S05]  /*0130*/  BRA `(.L_x_0) ;  /* 0x00000000000c7947 */ /* 0x000fea0003800000 */
.L_x_1:
[----:B------:R-:W1:Y:S01]  /*0140*/  LDCU UR4, c[0x0][0x880] ;  /* 0x00011000ff0477ac */ /* 0x000e620008000800 */
[----:B------:R-:W-:Y:S01]  /*0150*/  HFMA2 R84, -RZ, RZ, 0, 5.9604644775390625e-08 ;  /* 0x00000001ff547431 */ /* 0x000fe200000001ff */
[----:B-1----:R-:W-:-:S07]  /*0160*/  MOV R41, UR4 ;  /* 0x0000000400297c02 */ /* 0x002fce0008000f00 */
.L_x_0:
[----:B------:R-:W2:Y:S02]  /*0170*/  LDCU.64 UR4, c[0x0][0x8b0] ;  /* 0x00011600ff0477ac */ /* 0x000ea40008000a00 */
[----:B--2---:R-:W-:-:S04]  /*0180*/  UISETP.NE.U32.AND UP0, UPT, UR4, URZ, UPT ;  /* 0x000000ff0400728c */ /* 0x004fc8000bf05070 */
[----:B------:R-:W-:-:S09]  /*0190*/  UISETP.NE.AND.EX UP0, UPT, UR5, URZ, UPT, UP0 ;  /* 0x000000ff0500728c */ /* 0x000fd2000bf05300 */
[----:B------:R-:W-:Y:S05]  /*01a0*/  BRA.U UP0, `(.L_x_2) ;  /* 0x0000000100287547 */ /* 0x000fea000b800000 */
[----:B------:R-:W2:Y:S02]  /*01b0*/  LDCU.64 UR4, c[0x0][0x8a8] ;  /* 0x00011500ff0477ac */ /* 0x000ea40008000a00 */
[----:B--2---:R-:W-:-:S04]  /*01c0*/  UISETP.NE.U32.AND UP0, UPT, UR4, URZ, UPT ;  /* 0x000000ff0400728c */ /* 0x004fc8000bf05070 */
[----:B------:R-:W-:-:S09]  /*01d0*/  UISETP.NE.AND.EX UP0, UPT, UR5, URZ, UPT, UP0 ;  /* 0x000000ff0500728c */ /* 0x000fd2000bf05300 */
[----:B------:R-:W-:Y:S05]  /*01e0*/  BRA.U !UP0, `(.L_x_3) ;  /* 0x0000000108107547 */ /* 0x000fea000b800000 */
[----:B------:R-:W2:Y:S01]  /*01f0*/  LDC.64 R38, c[0x0][0x8a8] ;  /* 0x00022a00ff267b82 */ /* 0x000ea20000000a00 */
[----:B------:R-:W2:Y:S02]  /*0200*/  LDCU.64 UR4, c[0x0][0x358] ;  /* 0x00006b00ff0477ac */ /* 0x000ea40008000a00 */
[----:B--2---:R2:W5:Y:S01]  /*0210*/  LDG.E R38, desc[UR4][R38.64] ;  /* 0x0000000426267981 */ /* 0x004562000c1e1900 */
[----:B------:R-:W-:Y:S05]  /*0220*/  BRA `(.L_x_2) ;  /* 0x0000000000087947 */ /* 0x000fea0003800000 */
.L_x_3:
[----:B------:R-:W2:Y:S02]  /*0230*/  LDCU UR4, c[0x0][0x8a0] ;  /* 0x00011400ff0477ac */ /* 0x000ea40008000800 */
[----:B--2---:R-:W-:Y:S02]  /*0240*/  MOV R38, UR4 ;  /* 0x0000000400267c02 */ /* 0x004fe40008000f00 */
.L_x_2:
[----:B------:R-:W-:Y:S01]  /*0250*/  IMAD.U32 R0, RZ, RZ, UR17 ;  /* 0x00000011ff007e24 */ /* 0x000fe2000f8e00ff */
[----:B------:R-:W-:Y:S04]  /*0260*/  BSSY.RECONVERGENT B0, `(.L_x_4) ;  /* 0x000000c000007945 */ /* 0x000fe80003800200 */
[C---:B------:R-:W-:Y:S02]  /*0270*/  ISETP.NE.OR P1, PT, R0.reuse, 0x1, !P3 ;  /* 0x000000010000780c */ /* 0x040fe40005f25670 */
[----:B------:R-:W-:-:S11]  /*0280*/  ISETP.NE.OR P0, PT, R0, 0x3, !P3 ;  /* 0x000000030000780c */ /* 0x000fd60005f05670 */
[----:B------:R-:W-:Y:S05]  /*0290*/  @P1 BRA `(.L_x_5) ;  /* 0x0000000000201947 */ /* 0x000fea0003800000 */
[----:B------:R-:W3:Y:S02]  /*02a0*/  LDCU.64 UR4, c[0x0][0x348] ;  /* 0x00006900ff0477ac */ /* 0x000ee40008000a00 */
[----:B---3--:R-:W-:Y:S02]  /*02b0*/  UIADD3 UR6, UP1, UPT, UR4, 0x80, URZ ;  /* 0x0000008004067890 */ /* 0x008fe4000ff3e0ff */
[----:B------:R-:W-:Y:S02]  /*02c0*/  UIADD3 UR4, UP0, UPT, UR4, 0x180, URZ ;  /* 0x0000018004047890 */ /* 0x000fe4000ff1e0ff */
[----:B------:R-:W-:Y:S02]  /*02d0*/  UIADD3.X UR7, UPT, UPT, URZ, UR5, URZ, UP1, !UPT ;  /* 0x00000005ff077290 */ /* 0x000fe40008ffe4ff */
[----:B------:R-:W-:-:S07]  /*02e0*/  UIADD3.X UR5, UPT, UPT, URZ, UR5, URZ, UP0, !UPT ;  /* 0x00000005ff057290 */ /* 0x000fce00087fe4ff */
[----:B------:R3:W-:Y:S02]  /*02f0*/  UTMACCTL.PF [UR6] ;  /* 0x00000000060079b9 */ /* 0x0007e40008040000 */
[----:B------:R3:W-:Y:S02]  /*0300*/  UTMACCTL.PF [UR4] ;  /* 0x00000000040079b9 */ /* 0x0007e40008040000 */
[----:B---3--:R-:W-:Y:S01]  /*0310*/  NOP ;  /* 0x0000000000007918 */ /* 0x008fe20000000000 */
.L_x_5:
[----:B------:R-:W-:Y:S05]  /*0320*/  BSYNC.RECONVERGENT B0 ;  /* 0x0000000000007941 */ /* 0x000fea0003800200 */
.L_x_4:
[----:B------:R-:W-:Y:S04]  /*0330*/  BSSY.RECONVERGENT B0, `(.L_x_6) ;  /* 0x000000a000007945 */ /* 0x000fe80003800200 */
        /* <DEDUP_REMOVED lines=9> */
.L_x_7:
[----:B------:R-:W-:Y:S05]  /*03d0*/  BSYNC.RECONVERGENT B0 ;  /* 0x0000000000007941 */ /* 0x000fea0003800200 */
.L_x_6:
[----:B------:R-:W3:Y:S01]  /*03e0*/  LDCU.64 UR4, c[0x0][0x888] ;  /* 0x00011100ff0477ac */ /* 0x000ee20008000a00 */
[----:B------:R-:W-:Y:S02]  /*03f0*/  UISETP.EQ.U32.AND UP1, UPT, UR8, URZ, UPT ;  /* 0x000000ff0800728c */ /* 0x000fe4000bf22070 */
[----:B------:R-:W-:Y:S02]  /*0400*/  UPLOP3.LUT UP3, UPT, UPT, UPT, UPT, 0x80, 0x8 ;  /* 0x000000000008789c */ /* 0x000fe40003f6f070 */
[----:B---3--:R-:W-:-:S04]  /*0410*/  UISETP.NE.U32.AND UP0, UPT, UR4, URZ, UPT ;  /* 0x000000ff0400728c */ /* 0x008fc8000bf05070 */
[----:B------:R-:W-:-:S04]  /*0420*/  UISETP.NE.AND.EX UP0, UPT, UR5, URZ, UPT, UP0 ;  /* 0x000000ff0500728c */ /* 0x000fc8000bf05300 */
[----:B------:R-:W-:-:S04]  /*0430*/  UISETP.EQ.OR.EX UP2, UPT, UR9, URZ, !UP0, UP1 ;  /* 0x000000ff0900728c */ /* 0x000fc8000c742710 */
[----:B------:R-:W-:-:S06]  /*0440*/  UP2UR UR4, UPR, URZ, 0x4 ;  /* 0x00000004ff047883 */ /* 0x000fcc0008000000 */
[----:B------:R-:W-:Y:S01]  /*0450*/  MOV R86, UR4 ;  /* 0x0000000400567c02 */ /* 0x000fe20008000f00 */
[----:B------:R-:W-:Y:S06]  /*0460*/  BRA.U !UP2, `(.L_x_8) ;  /* 0x000000010a207547 */ /* 0x000fec000b800000 */
[----:B------:R-:W-:Y:S01]  /*0470*/  UISETP.NE.U32.AND UP1, UPT, UR8, URZ, UPT ;  /* 0x000000ff0800728c */ /* 0x000fe2000bf25070 */
[----:B-----5:R-:W-:Y:S01]  /*0480*/  FSETP.NEU.AND P0, PT, R41, RZ, PT ;  /* 0x000000ff2900720b */ /* 0x020fe20003f0d000 */
[----:B------:R-:W-:Y:S02]  /*0490*/  USEL UR4, URZ, 0xffffffff, UP0 ;  /* 0xffffffffff047887 */ /* 0x000fe40008000000 */
[----:B------:R-:W-:-:S10]  /*04a0*/  UISETP.NE.AND.EX UP1, UPT, UR9, URZ, UPT, UP1 ;  /* 0x000000ff0900728c */ /* 0x000fd4000bf25310 */
[----:B------:R-:W-:Y:S01]  /*04b0*/  VOTEU.ANY UP0, P0 ;  /* 0x0000000000ff7886 */ /* 0x000fe20000000100 */
[----:B------:R-:W-:-:S04]  /*04c0*/  @!UP1 USEL UR4, URZ, 0xffffffff, UP0 ;  /* 0xffffffffff049887 */ /* 0x000fc80008000000 */
[----:B------:R-:W-:-:S04]  /*04d0*/  ULOP3.LUT UR4, UR4, 0x1, URZ, 0xc0, !UPT ;  /* 0x0000000104047892 */ /* 0x000fc8000f8ec0ff */
[----:B------:R-:W-:-:S11]  /*04e0*/  UISETP.NE.U32.AND UP3, UPT, UR4, 0x1, UPT ;  /* 0x000000010400788c */ /* 0x000fd6000bf65070 */
.L_x_8:
[----:B-1----:R-:W1:Y:S01]  /*04f0*/  SHFL.IDX PT, R2, R85, RZ, 0x1f ;  /* 0x00001fff55027589 */ /* 0x002e6200000e0000 */
[----:B------:R-:W-:-:S04]  /*0500*/  UISETP.NE.AND UP0, UPT, UR17, 0x2, UPT ;  /* 0x000000021100788c */ /* 0x000fc8000bf05270 */
[----:B------:R-:W-:Y:S01]  /*0510*/  USEL UR38, URZ, 0x1, UP0 ;  /* 0x00000001ff267887 */ /* 0x000fe20008000000 */
[----:B-1----:R-:W-:-:S13]  /*0520*/  ISETP.NE.AND P0, PT, R2, RZ, PT ;  /* 0x000000ff0200720c */ /* 0x002fda0003f05270 */
[----:B------:R-:W-:Y:S05]  /*0530*/  @P0 BRA `(.L_x_9) ;  /* 0x0000000000840947 */ /* 0x000fea0003800000 */
[----:B------:R-:W-:Y:S01]  /*0540*/  ELECT P0, URZ, PT ;  /* 0x0000000000ff782f */ /* 0x000fe20003800000 */
[----:B------:R-:W-:-:S12]  /*0550*/  BSSY.RECONVERGENT B0, `(.L_x_9) ;  /* 0x000001f000007945 */ /* 0x000fd80003800200 */
[----:B------:R-:W-:Y:S05]  /*0560*/  @!P0 BRA `(.L_x_10) ;  /* 0x0000000000748947 */ /* 0x000fea0003800000 */
[----:B------:R-:W1:Y:S01]  /*0570*/  S2UR UR4, SR_CgaCtaId ;  /* 0x00000000000479c3 */ /* 0x000e620000008800 */
[----:B------:R-:W-:Y:S01]  /*0580*/  UMOV UR5, 0x400 ;  /* 0x0000040000057882 */ /* 0x000fe20000000000 */
[----:B------:R-:W-:Y:S01]  /*0590*/  UMOV UR8, 0x1 ;  /* 0x0000000100087882 */ /* 0x000fe20000000000 */
[----:B------:R-:W-:Y:S01]  /*05a0*/  UMOV UR6, 0x3 ;  /* 0x0000000300067882 */ /* 0x000fe20000000000 */
[----:B------:R-:W-:-:S04]  /*05b0*/  UIADD3 UR8, UPT, UPT, -UR8, 0x100000, URZ ;  /* 0x0010000008087890 */ /* 0x000fc8000fffe1ff */
[----:B------:R-:W-:Y:S02]  /*05c0*/  USHF.L.U32 UR9, UR8, 0xb, URZ ;  /* 0x0000000b08097899 */ /* 0x000fe400080006ff */
[----:B------:R-:W-:Y:S02]  /*05d0*/  USHF.L.U32 UR8, UR8, 0x1, URZ ;  /* 0x0000000108087899 */ /* 0x000fe400080006ff */
[----:B------:R-:W-:-:S04]  /*05e0*/  UIADD3 UR6, UPT, UPT, -UR6, 0x100000, URZ ;  /* 0x0010000006067890 */ /* 0x000fc8000fffe1ff */
[----:B------:R-:W-:Y:S02]  /*05f0*/  USHF.L.U32 UR7, UR6, 0xb, URZ ;  /* 0x0000000b06077899 */ /* 0x000fe400080006ff */
[----:B------:R-:W-:Y:S02]  /*0600*/  USHF.L.U32 UR6, UR6, 0x1, URZ ;  /* 0x0000000106067899 */ /* 0x000fe400080006ff */
[----:B-1----:R-:W-:Y:S01]  /*0610*/  ULEA UR4, UR4, UR5, 0x18 ;  /* 0x0000000504047291 */ /* 0x002fe2000f8ec0ff */
[----:B------:R-:W1:Y:S11]  /*0620*/  FENCE.VIEW.ASYNC.S ;  /* 0x00000000000073c6 */ /* 0x000e760000000000 */
[----:B-1----:R1:W3:Y:S01]  /*0630*/  SYNCS.EXCH.64 URZ, [UR4], UR8 ;  /* 0x0000000804ff75b2 */ /* 0x0022e20008000100 */
[----:B------:R1:W4:Y:S01]  /*0640*/  SYNCS.EXCH.64 URZ, [UR4+0x40], UR6 ;  /* 0x0000400604ff75b2 */ /* 0x0003220008000100 */
[----:B------:R1:W1:Y:S01]  /*0650*/  SYNCS.EXCH.64 URZ, [UR4+0x8], UR8 ;  /* 0x0000080804ff75b2 */ /* 0x0002620008000100 */
        /* <DEDUP_REMOVED lines=13> */
[----:B------:R-:W-:Y:S01]  /*0730*/  NOP ;  /* 0x0000000000007918 */ /* 0x000fe20000000000 */
.L_x_10:
[----:B-1----:R-:W-:Y:S05]  /*0740*/  BSYNC.RECONVERGENT B0 ;  /* 0x0000000000007941 */ /* 0x002fea0003800200 */
.L_x_9:
[----:B------:R-:W1:Y:S01]  /*0750*/  SHFL.IDX PT, R2, R85, RZ, 0x1f ;  /* 0x00001fff55027589 */ /* 0x000e6200000e0000 */
[----:B------:R-:W-:Y:S01]  /*0760*/  NOP ;  /* 0x0000000000007918 */ /* 0x000fe20000000000 */
[----:B-1----:R-:W-:-:S13]  /*0770*/  ISETP.NE.AND P0, PT, R2, 0x1, PT ;  /* 0x000000010200780c */ /* 0x002fda0003f05270 */
[----:B------:R-:W-:Y:S05]  /*0780*/  @P0 BRA `(.L_x_11) ;  /* 0x0000000000480947 */ /* 0x000fea0003800000 */
        /* <DEDUP_REMOVED lines=9> */
[----:B------:R-:W-:Y:S01]  /*0820*/  USHF.L.U32 UR6, UR6, 0x1, URZ ;  /* 0x0000000106067899 */ /* 0x000fe200080006ff */
[----:B------:R-:W-:Y:S01]  /*0830*/  ELECT P0, URZ, PT ;  /* 0x0000000000ff782f */ /* 0x000fe20003800000 */
[----:B-1----:R-:W-:Y:S01]  /*0840*/  ULEA UR4, UR4, UR5, 0x18 ;  /* 0x0000000504047291 */ /* 0x002fe2000f8ec0ff */
[----:B------:R-:W1:Y:S11]  /*0850*/  FENCE.VIEW.ASYNC.S ;  /* 0x00000000000073c6 */ /* 0x000e760000000000 */
[----:B-1----:R1:W1:Y:S01]  /*0860*/  SYNCS.EXCH.64 URZ, [UR4+0x80], UR8 ;  /* 0x0000800804ff75b2 */ /* 0x0022620008000100 */
[----:B------:R1:W1:Y:S01]  /*0870*/  SYNCS.EXCH.64 URZ, [UR4+0x90], UR6 ;  /* 0x0000900604ff75b2 */ /* 0x0002620008000100 */
[----:B------:R1:W1:Y:S01]  /*0880*/  SYNCS.EXCH.64 URZ, [UR4+0x88], UR8 ;  /* 0x0000880804ff75b2 */ /* 0x0002620008000100 */
[----:B------:R1:W1:Y:S01]  /*0890*/  SYNCS.EXCH.64 URZ, [UR4+0x98], UR6 ;  /* 0x0000980604ff75b2 */ /* 0x0002620008000100 */
[----:B------:R-:W-:Y:S01]  /*08a0*/  NOP ;  /* 0x0000000000007918 */ /* 0x000fe20000000000 */
.L_x_11:
[----:B------:R-:W2:Y:S01]  /*08b0*/  SHFL.IDX PT, R2, R85, RZ, 0x1f ;  /* 0x00001fff55027589 */ /* 0x000ea200000e0000 */
[----:B------:R-:W-:Y:S01]  /*08c0*/  NOP ;  /* 0x0000000000007918 */ /* 0x000fe20000000000 */
[----:B--2---:R-:W-:-:S13]  /*08d0*/  ISETP.NE.AND P0, PT, R2, 0x3, PT ;  /* 0x000000030200780c */ /* 0x004fda0003f05270 */
[----:B------:R-:W-:Y:S05]  /*08e0*/  @P0 BRA `(.L_x_12) ;  /* 0x0000000000300947 */ /* 0x000fea0003800000 */
[----:B-1----:R-:W1:Y:S01]  /*08f0*/  S2UR UR6, SR_CgaCtaId ;  /* 0x00000000000679c3 */ /* 0x002e620000008800 */
[----:B------:R-:W-:Y:S01]  /*0900*/  UMOV UR4, 0x400 ;  /* 0x0000040000047882 */ /* 0x000fe20000000000 */
[----:B------:R-:W-:Y:S01]  /*0910*/  UMOV UR5, 0x20 ;  /* 0x0000002000057882 */ /* 0x000fe20000000000 */
[----:B------:R-:W-:Y:S01]  /*0920*/  ELECT P0, URZ, PT ;  /* 0x0000000000ff782f */ /* 0x000fe20003800000 */
[----:B-1----:R-:W-:Y:S02]  /*0930*/  ULEA UR6, UR6, UR4, 0x18 ;  /* 0x0000000406067291 */ /* 0x002fe4000f8ec0ff */
[----:B------:R-:W-:-:S04]  /*0940*/  UIADD3 UR4, UPT, UPT, -UR5, 0x100000, URZ ;  /* 0x0010000005047890 */ /* 0x000fc8000fffe1ff */
[----:B------:R-:W-:Y:S02]  /*0950*/  USHF.L.U32 UR5, UR4, 0xb, URZ ;  /* 0x0000000b04057899 */ /* 0x000fe400080006ff */
[----:B------:R-:W-:Y:S01]  /*0960*/  USHF.L.U32 UR4, UR4, 0x1, URZ ;  /* 0x0000000104047899 */ /* 0x000fe200080006ff */
[----:B------:R-:W1:Y:S11]  /*0970*/  FENCE.VIEW.ASYNC.S ;  /* 0x00000000000073c6 */ /* 0x000e760000000000 */
[----:B-1----:R2:W1:Y:S01]  /*0980*/  SYNCS.EXCH.64 URZ, [UR6+0xa0], UR4 ;  /* 0x0000a00406ff75b2 */ /* 0x0024620008000100 */
[----:B------:R2:W1:Y:S02]  /*0990*/  SYNCS.EXCH.64 URZ, [UR6+0xa8], UR4 ;  /* 0x0000a80406ff75b2 */ /* 0x0004640008000100 */
[----:B--2---:R-:W-:Y:S01]  /*09a0*/  NOP ;  /* 0x0000000000007918 */ /* 0x004fe20000000000 */
.L_x_12:
[----:B------:R-:W2:Y:S01]  /*09b0*/  SHFL.IDX PT, R2, R85, RZ, 0x1f ;  /* 0x00001fff55027589 */ /* 0x000ea200000e0000 */
[----:B------:R-:W-:Y:S01]  /*09c0*/  NOP ;  /* 0x0000000000007918 */ /* 0x000fe20000000000 */
[----:B--2---:R-:W-:-:S13]  /*09d0*/  ISETP.NE.AND P0, PT, R2, 0x4, PT ;  /* 0x000000040200780c */ /* 0x004fda0003f05270 */
[----:B------:R-:W-:Y:S05]  /*09e0*/  @P0 BRA `(.L_x_13) ;  /* 0x00000000004c0947 */ /* 0x000fea0003800000 */
[----:B-1----:R-:W1:Y:S01]  /*09f0*/  S2UR UR6, SR_CgaCtaId ;  /* 0x00000000000679c3 */ /* 0x002e620000008800 */
[----:B------:R-:W-:Y:S01]  /*0a00*/  UMOV UR4, 0x3a0 ;  /* 0x000003a000047882 */ /* 0x000fe20000000000 */
[----:B------:R-:W-:Y:S01]  /*0a10*/  UMOV UR5, 0x400 ;  /* 0x0000040000057882 */ /* 0x000fe20000000000 */
[----:B------:R-:W-:Y:S01]  /*0a20*/  USEL UR4, UR4, 0x320, UP3 ;  /* 0x0000032004047887 */ /* 0x000fe20009800000 */
[----:B------:R-:W-:Y:S01]  /*0a30*/  UMOV UR8, 0x1 ;  /* 0x0000000100087882 */ /* 0x000fe20000000000 */
[----:B------:R-:W-:Y:S01]  /*0a40*/  ELECT P0, URZ, PT ;  /* 0x0000000000ff782f */ /* 0x000fe20003800000 */
[----:B------:R-:W-:-:S04]  /*0a50*/  UIADD3 UR8, UPT, UPT, -UR8, 0x100000, URZ ;  /* 0x0010000008087890 */ /* 0x000fc8000fffe1ff */
[----:B------:R-:W-:Y:S02]  /*0a60*/  USHF.L.U32 UR9, UR8, 0xb, URZ ;  /* 0x0000000b08097899 */ /* 0x000fe400080006ff */
[----:B------:R-:W-:Y:S02]  /*0a70*/  USHF.L.U32 UR8, UR8, 0x1, URZ ;  /* 0x0000000108087899 */ /* 0x000fe400080006ff */
[----:B-1----:R-:W-:Y:S02]  /*0a80*/  ULEA UR6, UR6, UR5, 0x18 ;  /* 0x0000000506067291 */ /* 0x002fe4000f8ec0ff */
[----:B------:R-:W-:-:S04]  /*0a90*/  UIADD3 UR4, UPT, UPT, -UR4, 0x100000, URZ ;  /* 0x0010000004047890 */ /* 0x000fc8000fffe1ff */
[----:B------:R-:W-:Y:S02]  /*0aa0*/  USHF.L.U32 UR5, UR4, 0xb, URZ ;  /* 0x0000000b04057899 */ /* 0x000fe400080006ff */
[----:B------:R-:W-:Y:S01]  /*0ab0*/  USHF.L.U32 UR4, UR4, 0x1, URZ ;  /* 0x0000000104047899 */ /* 0x000fe200080006ff */
[----:B------:R-:W1:Y:S03]  /*0ac0*/  FENCE.VIEW.ASYNC.S ;  /* 0x00000000000073c6 */ /* 0x000e660000000000 */
[----:B-1----:R2:W1:Y:S08]  /*0ad0*/  SYNCS.EXCH.64 URZ, [UR6+0xb0], UR8 ;  /* 0x0000b00806ff75b2 */ /* 0x0024700008000100 */
[----:B------:R2:W1:Y:S01]  /*0ae0*/  SYNCS.EXCH.64 URZ, [UR6+0xc0], UR4 ;  /* 0x0000c00406ff75b2 */ /* 0x0004620008000100 */
[----:B------:R2:W1:Y:S01]  /*0af0*/  SYNCS.EXCH.64 URZ, [UR6+0xb8], UR8 ;  /* 0x0000b80806ff75b2 */ /* 0x0004620008000100 */
[----:B------:R2:W1:Y:S02]  /*0b00*/  SYNCS.EXCH.64 URZ, [UR6+0xc8], UR4 ;  /* 0x0000c80406ff75b2 */ /* 0x0004640008000100 */
[----:B--2---:R-:W-:Y:S01]  /*0b10*/  NOP ;  /* 0x0000000000007918 */ /* 0x004fe20000000000 */
.L_x_13:
[----:B------:R-:W2:Y:S01]  /*0b20*/  SHFL.IDX PT, R2, R85, RZ, 0x1f ;  /* 0x00001fff55027589 */ /* 0x000ea200000e0000 */
[----:B------:R-:W-:Y:S01]  /*0b30*/  NOP ;  /* 0x0000000000007918 */ /* 0x000fe20000000000 */
[----:B--2---:R-:W-:-:S13]  /*0b40*/  ISETP.NE.AND P0, PT, R2, 0x5, PT ;  /* 0x000000050200780c */ /* 0x004fda0003f05270 */
[----:B------:R-:W-:Y:S05]  /*0b50*/  @P0 BRA `(.L_x_14) ;  /* 0x0000000000580947 */ /* 0x000fea0003800000 */
[----:B-1----:R-:W1:Y:S01]  /*0b60*/  S2UR UR4, SR_CgaCtaId ;  /* 0x00000000000479c3 */ /* 0x002e620000008800 */
        /* <DEDUP_REMOVED lines=16> */
[----:B------:R2:W1:Y:S01]  /*0c70*/  SYNCS.EXCH.64 URZ, [UR4+0xe0], UR8 ;  /* 0x0000e00804ff75b2 */ /* 0x0004620008000100 */
[----:B------:R2:W1:Y:S01]  /*0c80*/  SYNCS.EXCH.64 URZ, [UR4+0x100], UR6 ;  /* 0x0001000604ff75b2 */ /* 0x0004620008000100 */
[----:B------:R2:W1:Y:S01]  /*0c90*/  SYNCS.EXCH.64 URZ, [UR4+0xe8], UR8 ;  /* 0x0000e80804ff75b2 */ /* 0x0004620008000100 */
[----:B------:R2:W1:Y:S02]  /*0ca0*/  SYNCS.EXCH.64 URZ, [UR4+0x108], UR6 ;  /* 0x0001080604ff75b2 */ /* 0x0004640008000100 */
[----:B--2---:R-:W-:Y:S01]  /*0cb0*/  NOP ;  /* 0x0000000000007918 */ /* 0x004fe20000000000 */
.L_x_14:
[----:B------:R-:W2:Y:S01]  /*0cc0*/  SHFL.IDX PT, R2, R85, RZ, 0x1f ;  /* 0x00001fff55027589 */ /* 0x000ea200000e0000 */
[----:B------:R-:W-:Y:S01]  /*0cd0*/  NOP ;  /* 0x0000000000007918 */ /* 0x000fe20000000000 */
[----:B--2---:R-:W-:-:S13]  /*0ce0*/  ISETP.NE.AND P0, PT, R2, 0x3, PT ;  /* 0x000000030200780c */ /* 0x004fda0003f05270 */
[----:B------:R-:W-:Y:S05]  /*0cf0*/  @P0 BRA `(.L_x_15) ;  /* 0x0000000000380947 */ /* 0x000fea0003800000 */
[----:B------:R-:W2:Y:S01]  /*0d00*/  S2UR UR5, SR_CgaCtaId ;  /* 0x00000000000579c3 */ /* 0x000ea20000008800 */
[----:B-1----:R-:W-:Y:S01]  /*0d10*/  UMOV UR4, 0x400 ;  /* 0x0000040000047882 */ /* 0x002fe20000000000 */
[----:B------:R-:W-:Y:S01]  /*0d20*/  UMOV UR6, 0x20 ;  /* 0x0000002000067882 */ /* 0x000fe20000000000 */
[----:B------:R-:W-:Y:S01]  /*0d30*/  ELECT P0, URZ, PT ;  /* 0x0000000000ff782f */ /* 0x000fe20003800000 */
[----:B------:R-:W-:-:S04]  /*0d40*/  UIADD3 UR6, UPT, UPT, -UR6, 0x100000, URZ ;  /* 0x0010000006067890 */ /* 0x000fc8000fffe1ff */
[----:B------:R-:W-:Y:S02]  /*0d50*/  USHF.L.U32 UR7, UR6, 0xb, URZ ;  /* 0x0000000b06077899 */ /* 0x000fe400080006ff */
[----:B------:R-:W-:Y:S02]  /*0d60*/  USHF.L.U32 UR6, UR6, 0x1, URZ ;  /* 0x0000000106067899 */ /* 0x000fe400080006ff */
[----:B--2---:R-:W-:Y:S01]  /*0d70*/  ULEA UR4, UR5, UR4, 0x18 ;  /* 0x0000000405047291 */ /* 0x004fe2000f8ec0ff */
[----:B------:R-:W1:Y:S11]  /*0d80*/  FENCE.VIEW.ASYNC.S ;  /* 0x00000000000073c6 */ /* 0x000e760000000000 */
[----:B-1----:R2:W1:Y:S01]  /*0d90*/  SYNCS.EXCH.64 URZ, [UR4+0x110], UR6 ;  /* 0x0001100604ff75b2 */ /* 0x0024620008000100 */
[----:B------:R2:W1:Y:S01]  /*0da0*/  SYNCS.EXCH.64 URZ, [UR4+0x120], UR6 ;  /* 0x0001200604ff75b2 */ /* 0x0004620008000100 */
[----:B------:R2:W1:Y:S01]  /*0db0*/  SYNCS.EXCH.64 URZ, [UR4+0x118], UR6 ;  /* 0x0001180604ff75b2 */ /* 0x0004620008000100 */
[----:B------:R2:W1:Y:S02]  /*0dc0*/  SYNCS.EXCH.64 URZ, [UR4+0x128], UR6 ;  /* 0x0001280604ff75b2 */ /* 0x0004640008000100 */
[----:B--2---:R-:W-:Y:S01]  /*0dd0*/  NOP ;  /* 0x0000000000007918 */ /* 0x004fe20000000000 */
.L_x_15:
[----:B-1----:R-:W1:Y:S01]  /*0de0*/  LDCU UR4, c[0x0][0x36c] ;  /* 0x00006d80ff0477ac */ /* 0x002e620008000800 */
[----:B------:R-:W-:Y:S01]  /*0df0*/  ISETP.NE.OR P3, PT, R0, 0x2, !P3 ;  /* 0x000000020000780c */ /* 0x000fe20005f65670 */
[----:B------:R-:W-:Y:S01]  /*0e00*/  NOP ;  /* 0x0000000000007918 */ /* 0x000fe20000000000 */
[----:B------:R-:W-:Y:S01]  /*0e10*/  LOP3.LUT R0, R93, 0x1f, RZ, 0xc0, !PT ;  /* 0x0000001f5d007812 */ /* 0x000fe200078ec0ff */
[----:B------:R-:W-:Y:S02]  /*0e20*/  UISETP.NE.AND UP4, UPT, UR17, URZ, UPT ;  /* 0x000000ff1100728c */ /* 0x000fe4000bf85270 */
[----:B-1----:R-:W-:-:S09]  /*0e30*/  UISETP.EQ.U32.AND UP5, UPT, UR4, 0x1, UPT ;  /* 0x000000010400788c */ /* 0x002fd2000bfa2070 */
[----:B------:R-:W-:Y:S05]  /*0e40*/  BRA.U !UP5, `(.L_x_16) ;  /* 0x000000010d087547 */ /* 0x000fea000b800000 */
[----:B---34-:R-:W-:Y:S01]  /*0e50*/  UCGABAR_ARV ;  /* 0x00000000000079c7 */ /* 0x018fe20008000000 */
[----:B------:R-:W-:Y:S05]  /*0e60*/  BRA `(.L_x_17) ;  /* 0x0000000000047947 */ /* 0x000fea0003800000 */
.L_x_16:
[----:B---34-:R-:W-:Y:S01]  /*0e70*/  NOP ;  /* 0x0000000000007918 */ /* 0x018fe20000000000 */
.L_x_17:
[----:B------:R-:W1:Y:S01]  /*0e80*/  S2UR UR16, SR_CTAID.X ;  /* 0x00000000001079c3 */ /* 0x000e620000002500 */
[----:B------:R-:W-:-:S05]  /*0e90*/  CS2R.32 R3, SR_CgaSize ;  /* 0x0000000000037805 */ /* 0x000fca0000008a00 */
[----:B------:R-:W-:-:S05]  /*0ea0*/  IMAD R3, R3, -0xa0, RZ ;  /* 0xffffff6003037824 */ /* 0x000fca00078e02ff */
[----:B------:R-:W-:-:S14]  /*0eb0*/  R2UR UR5, R3 ;  /* 0x00000000030572ca */ /* 0x000fdc00000e0000 */
[----:B------:R-:W2:Y:S01]  /*0ec0*/  LDCU UR5, c[0x0][UR5+0x2b0] ;  /* 0x00005600050577ac */ /* 0x000ea20008000800 */
[----:B------:R-:W-:-:S05]  /*0ed0*/  CS2R.32 R3, SR_CgaSize ;  /* 0x0000000000037805 */ /* 0x000fca0000008a00 */
[----:B------:R-:W-:-:S05]  /*0ee0*/  IMAD R3, R3, -0xa0, RZ ;  /* 0xffffff6003037824 */ /* 0x000fca00078e02ff */
[----:B------:R-:W-:-:S14]  /*0ef0*/  R2UR UR4, R3 ;  /* 0x00000000030472ca */ /* 0x000fdc00000e0000 */
[----:B------:R-:W3:Y:S01]  /*0f00*/  LDCU UR4, c[0x0][UR4+0x2b4] ;  /* 0x00005680040477ac */ /* 0x000ee20008000800 */
[----:B------:R-:W4:Y:S01]  /*0f10*/  S2UR UR20, SR_CTAID.Y ;  /* 0x00000000001479c3 */ /* 0x000f220000002600 */
[----:B------:R-:W-:-:S05]  /*0f20*/  CS2R.32 R3, SR_CgaSize ;  /* 0x0000000000037805 */ /* 0x000fca0000008a00 */
[----:B------:R-:W-:-:S05]  /*0f30*/  IMAD R3, R3, -0xa0, RZ ;  /* 0xffffff6003037824 */ /* 0x000fca00078e02ff */
[----:B------:R-:W-:-:S14]  /*0f40*/  R2UR UR59, R3 ;  /* 0x00000000033b72ca */ /* 0x000fdc00000e0000 */
[----:B------:R-:W3:Y:S01]  /*0f50*/  LDCU UR59, c[0x0][UR59+0x2a0] ;  /* 0x000054003b3b77ac */ /* 0x000ee20008000800 */
[----:B------:R-:W-:-:S05]  /*0f60*/  CS2R.32 R3, SR_CgaSize ;  /* 0x0000000000037805 */ /* 0x000fca0000008a00 */
[----:B------:R-:W-:-:S05]  /*0f70*/  IMAD R3, R3, -0xa0, RZ ;  /* 0xffffff6003037824 */ /* 0x000fca00078e02ff */
[----:B------:R-:W-:-:S14]  /*0f80*/  R2UR UR62, R3 ;  /* 0x00000000033e72ca */ /* 0x000fdc00000e0000 */
[----:B------:R-:W3:Y:S01]  /*0f90*/  LDCU UR62, c[0x0][UR62+0x2a4] ;  /* 0x000054803e3e77ac */ /* 0x000ee20008000800 */
[----:B------:R-:W3:Y:S01]  /*0fa0*/  S2UR UR7, SR_CgaCtaId ;  /* 0x00000000000779c3 */ /* 0x000ee20000008800 */
[----:B------:R-:W3:Y:S01]  /*0fb0*/  LDCU UR21, c[0x0][0xb24] ;  /* 0x00016480ff1577ac */ /* 0x000ee20008000800 */
[----:B------:R-:W3:Y:S01]  /*0fc0*/  LDCU UR42, c[0x0][0xb24] ;  /* 0x00016480ff2a77ac */ /* 0x000ee20008000800 */
[----:B-1----:R-:W-:Y:S01]  /*0fd0*/  I2FP.F32.U32 R3, UR16 ;  /* 0x0000001000037c45 */ /* 0x002fe20008201000 */
[----:B------:R-:W1:Y:S04]  /*0fe0*/  LDCU UR29, c[0x0][0xb30] ;  /* 0x00016600ff1d77ac */ /* 0x000e680008000800 */
[----:B--2---:R-:W-:Y:S01]  /*0ff0*/  FMUL R3, R3, UR5 ;  /* 0x0000000503037c20 */ /* 0x004fe20008400000 */
[----:B------:R-:W-:Y:S01]  /*1000*/  UMOV UR34, 0x5 ;  /* 0x0000000500227882 */ /* 0x000fe20000000000 */
[----:B----4-:R-:W-:-:S04]  /*1010*/  I2FP.F32.U32 R2, UR20 ;  /* 0x0000001400027c45 */ /* 0x010fc80008201000 */
[----:B------:R-:W2:Y:S01]  /*1020*/  F2I.U32.TRUNC.NTZ R3, R3 ;  /* 0x0000000300037305 */ /* 0x000ea2000020f000 */
[----:B---3--:R-:W-:Y:S01]  /*1030*/  FMUL R2, R2, UR4 ;  /* 0x0000000402027c20 */ /* 0x008fe20008400000 */
[----:B------:R-:W-:Y:S02]  /*1040*/  ULOP3.LUT UR5, UR7, 0x2, URZ, 0xc0, !UPT ;  /* 0x0000000207057892 */ /* 0x000fe4000f8ec0ff */
[----:B------:R-:W-:-:S04]  /*1050*/  ULOP3.LUT UR49, UR7, 0x1, URZ, 0xc0, !UPT ;  /* 0x0000000107317892 */ /* 0x000fc8000f8ec0ff */
[----:B------:R-:W3:Y:S01]  /*1060*/  F2I.U32.TRUNC.NTZ R2, R2 ;  /* 0x0000000200027305 */ /* 0x000ee2000020f000 */
[----:B------:R-:W-:Y:S02]  /*1070*/  UISETP.GT.U32.AND UP0, UPT, UR5, 0xffff, UPT ;  /* 0x0000ffff0500788c */ /* 0x000fe4000bf04070 */
[----:B------:R-:W-:Y:S02]  /*1080*/  UISETP.GT.U32.AND UP1, UPT, UR49, 0xffff, UPT ;  /* 0x0000ffff3100788c */ /* 0x000fe4000bf24070 */
[----:B------:R-:W-:Y:S01]  /*1090*/  USEL UR26, UR5, 0xffff, !UP0 ;  /* 0x0000ffff051a7887 */ /* 0x000fe2000c000000 */
[----:B--2---:R-:W-:Y:S01]  /*10a0*/  R2UR UR4, R3 ;  /* 0x00000000030472ca */ /* 0x004fe200000e0000 */
[----:B------:R-:W-:Y:S02]  /*10b0*/  USHF.R.U32.HI UR32, URZ, 0x1, UR7 ;  /* 0x00000001ff207899 */ /* 0x000fe40008011607 */
[----:B------:R-:W-:Y:S02]  /*10c0*/  USHF.L.U32 UR31, UR7, 0xb, URZ ;  /* 0x0000000b071f7899 */ /* 0x000fe400080006ff */
[----:B------:R-:W-:-:S02]  /*10d0*/  USHF.L.U32 UR30, UR7, 0xd, URZ ;  /* 0x0000000d071e7899 */ /* 0x000fc400080006ff */
[----:B------:R-:W-:Y:S01]  /*10e0*/  USEL UR27, UR49, 0xffff, !UP1 ;  /* 0x0000ffff311b7887 */ /* 0x000fe2000c800000 */
[----:B---3--:R-:W-:Y:S02]  /*10f0*/  R2UR UR6, R2 ;  /* 0x00000000020672ca */ /* 0x008fe400000e0000 */
[----:B------:R-:W-:-:S03]  /*1100*/  PRMT R2, RZ, 0x7610, R2 ;  /* 0x00007610ff027816 */ /* 0x000fc60000000002 */
[----:B------:R-:W-:-:S04]  /*1110*/  UIADD3 UR5, UPT, UPT, -UR4, URZ, URZ ;  /* 0x000000ff04057290 */ /* 0x000fc8000fffe1ff */
[----:B------:R-:W-:-:S04]  /*1120*/  UIMAD UR59, UR59, UR5, UR16 ;  /* 0x000000053b3b72a4 */ /* 0x000fc8000f8e0210 */
[----:B------:R-:W-:-:S04]  /*1130*/  UIADD3 UR4, UPT, UPT, -UR6, URZ, URZ ;  /* 0x000000ff06047290 */ /* 0x000fc8000fffe1ff */
[----:B------:R-:W-:Y:S01]  /*1140*/  UIMAD UR62, UR62, UR4, UR20 ;  /* 0x000000043e3e72a4 */ /* 0x000fe2000f8e0214 */
[----:B-1----:R-:W-:Y:S11]  /*1150*/  BRA.U UP4, `(.L_x_18) ;  /* 0x00000001043c7547 */ /* 0x002ff6000b800000 */
[----:B------:R-:W-:Y:S02]  /*1160*/  UISETP.NE.AND UP0, UPT, UR62, URZ, UPT ;  /* 0x000000ff3e00728c */ /* 0x000fe4000bf05270 */
[----:B------:R-:W-:Y:S02]  /*1170*/  UISETP.NE.AND UP1, UPT, UR62, 0x1, UPT ;  /* 0x000000013e00788c */ /* 0x000fe4000bf25270 */
[----:B------:R-:W-:Y:S02]  /*1180*/  UISETP.NE.AND UP2, UPT, UR59, URZ, UP0 ;  /* 0x000000ff3b00728c */ /* 0x000fe40008745270 */
[----:B------:R-:W-:Y:S02]  /*1190*/  USEL UR4, URZ, 0x2, UP0 ;  /* 0x00000002ff047887 */ /* 0x000fe40008000000 */
[----:B------:R-:W-:Y:S02]  /*11a0*/  USEL UR8, URZ, 0x1, UP2 ;  /* 0x00000001ff087887 */ /* 0x000fe40009000000 */
[----:B------:R-:W-:-:S02]  /*11b0*/  UISETP.NE.AND UP2, UPT, UR59, URZ, UPT ;  /* 0x000000ff3b00728c */ /* 0x000fc4000bf45270 */
[----:B------:R-:W-:Y:S02]  /*11c0*/  USEL UR5, URZ, 0x4, UP1 ;  /* 0x00000004ff057887 */ /* 0x000fe40008800000 */
[----:B------:R-:W-:Y:S02]  /*11d0*/  UISETP.NE.AND UP0, UPT, UR59, 0x1, UPT ;  /* 0x000000013b00788c */ /* 0x000fe4000bf05270 */
[----:B------:R-:W-:Y:S02]  /*11e0*/  USEL UR6, URZ, 0x8, UP1 ;  /* 0x00000008ff067887 */ /* 0x000fe40008800000 */
[----:B------:R-:W-:Y:S02]  /*11f0*/  USEL UR7, UR5, 0x4, UP2 ;  /* 0x0000000405077887 */ /* 0x000fe40009000000 */
[----:B------:R-:W-:Y:S02]  /*1200*/  USEL UR4, UR4, 0x2, UP0 ;  /* 0x0000000204047887 */ /* 0x000fe40008000000 */
[----:B------:R-:W-:-:S02]  /*1210*/  USEL UR5, UR6, 0x8, UP0 ;  /* 0x0000000806057887 */ /* 0x000fc40008000000 */
[----:B------:R-:W-:-:S04]  /*1220*/  UIADD3 UR4, UPT, UPT, UR4, UR7, UR8 ;  /* 0x0000000704047290 */ /* 0x000fc8000fffe008 */
[----:B------:R-:W-:-:S06]  /*1230*/  UIADD3 UR4, UPT, UPT, UR4, UR5, URZ ;  /* 0x0000000504047290 */ /* 0x000fcc000fffe0ff */
[----:B------:R-:W-:-:S07]  /*1240*/  MOV R2, UR4 ;  /* 0x0000000400027c02 */ /* 0x000fce0008000f00 */
.L_x_18:
[----:B------:R-:W1:Y:S01]  /*1250*/  S2UR UR36, SR_CTAID.Z ;  /* 0x00000000002479c3 */ /* 0x000e620000002700 */
[----:B------:R-:W-:Y:S01]  /*1260*/  UISETP.GE.AND UP0, UPT, UR21, 0x1, UPT ;  /* 0x000000011500788c */ /* 0x000fe2000bf06270 */
[----:B------:R-:W-:-:S08]  /*1270*/  UMOV UR33, 0x3 ;  /* 0x0000000300217882 */ /* 0x000fd00000000000 */
[----:B------:R-:W-:Y:S05]  /*1280*/  BRA.U !UP0, `(.L_x_19) ;  /* 0x0000000108d47547 */ /* 0x000fea000b800000 */
[----:B------:R-:W2:Y:S01]  /*1290*/  LDCU.128 UR12, c[0x0][0xb10] ;  /* 0x00016200ff0c77ac */ /* 0x000ea20008000c00 */
[----:B------:R-:W3:Y:S01]  /*12a0*/  LDCU UR6, c[0x0][0x370] ;  /* 0x00006e00ff0677ac */ /* 0x000ee20008000800 */
[----:B------:R-:W4:Y:S01]  /*12b0*/  LDCU UR5, c[0x0][0x374] ;  /* 0x00006e80ff0577ac */ /* 0x000f220008000800 */
[----:B------:R-:W1:Y:S01]  /*12c0*/  LDCU UR28, c[0x0][0xb0c] ;  /* 0x00016180ff1c77ac */ /* 0x000e620008000800 */
[----:B------:R-:W1:Y:S01]  /*12d0*/  LDCU UR4, c[0x0][0xb20] ;  /* 0x00016400ff0477ac */ /* 0x000e620008000800 */
[----:B------:R-:W1:Y:S01]  /*12e0*/  LDCU.64 UR8, c[0x0][0xb28] ;  /* 0x00016500ff0877ac */ /* 0x000e620008000a00 */
[----:B--2---:R-:W-:Y:S02]  /*12f0*/  UISETP.NE.AND UP0, UPT, UR14, 0x1, UPT ;  /* 0x000000010e00788c */ /* 0x004fe4000bf05270 */
[----:B----4-:R-:W-:Y:S02]  /*1300*/  UIMAD.WIDE.U32 UR10, UR5, UR15, URZ ;  /* 0x0000000f050a72a5 */ /* 0x010fe4000f8e00ff */
[----:B---3--:R-:W-:-:S02]  /*1310*/  UIMAD.WIDE.U32 UR22, UR6, UR12, URZ ;  /* 0x0000000c061672a5 */ /* 0x008fc4000f8e00ff */
[----:B-1----:R-:W-:Y:S02]  /*1320*/  UISETP.NE.AND UP1, UPT, UR28, 0x1, UPT ;  /* 0x000000011c00788c */ /* 0x002fe4000bf25270 */
[----:B------:R-:W-:Y:S01]  /*1330*/  UISETP.NE.AND UP2, UPT, UR21, 0x1, UPT ;  /* 0x000000011500788c */ /* 0x000fe2000bf45270 */
[----:B------:R-:W-:Y:S02]  /*1340*/  UMOV UR10, UR11 ;  /* 0x0000000b000a7c82 */ /* 0x000fe40008000000 */
[----:B------:R-:W-:Y:S01]  /*1350*/  UMOV UR22, UR23 ;  /* 0x0000001700167c82 */ /* 0x000fe20008000000 */
[----:B------:R-:W-:Y:S02]  /*1360*/  @UP0 USHF.R.U32.HI UR5, URZ, UR4, UR10 ;  /* 0x00000004ff050299 */ /* 0x000fe4000801160a */
[----:B------:R-:W-:Y:S02]  /*1370*/  UIMAD.WIDE.U32 UR24, UR20, UR15, URZ ;  /* 0x0000000f141872a5 */ /* 0x000fe4000f8e00ff */
[----:B------:R-:W-:-:S02]  /*1380*/  UIMAD.WIDE.U32 UR10, UR5, UR8, URZ ;  /* 0x00000008050a72a5 */ /* 0x000fc4000f8e00ff */
[----:B------:R-:W-:Y:S02]  /*1390*/  @UP1 USHF.R.U32.HI UR6, URZ, UR13, UR22 ;  /* 0x0000000dff061299 */ /* 0x000fe40008011616 */
[----:B------:R-:W-:Y:S02]  /*13a0*/  UIMAD.WIDE.U32 UR18, UR16, UR12, URZ ;  /* 0x0000000c101272a5 */ /* 0x000fe4000f8e00ff */
[----:B------:R-:W-:Y:S01]  /*13b0*/  UIMAD.WIDE.U32 UR22, UR6, UR8, URZ ;  /* 0x00000008061672a5 */ /* 0x000fe2000f8e00ff */
[----:B------:R-:W-:Y:S01]  /*13c0*/  UMOV UR24, UR25 ;  /* 0x0000001900187c82 */ /* 0x000fe20008000000 */
[----:B------:R-:W-:Y:S01]  /*13d0*/  UMOV UR10, UR11 ;  /* 0x0000000b000a7c82 */ /* 0x000fe20008000000 */
[----:B------:R-:W-:Y:S02]  /*13e0*/  USHF.R.U32.HI UR24, URZ, UR4, UR24 ;  /* 0x00000004ff187299 */ /* 0x000fe40008011618 */
[----:B------:R-:W-:Y:S02]  /*13f0*/  @UP2 USHF.R.U32.HI UR5, URZ, UR9, UR10 ;  /* 0x00000009ff052299 */ /* 0x000fe4000801160a */
[----:B------:R-:W-:Y:S01]  /*1400*/  UMOV UR7, UR23 ;  /* 0x0000001700077c82 */ /* 0x000fe20008000000 */
[----:B------:R-:W-:Y:S01]  /*1410*/  UMOV UR18, UR19 ;  /* 0x0000001300127c82 */ /* 0x000fe20008000000 */
[----:B------:R-:W-:-:S02]  /*1420*/  @UP2 USHF.R.U32.HI UR6, URZ, UR9, UR7 ;  /* 0x00000009ff062299 */ /* 0x000fc40008011607 */
[----:B------:R-:W-:Y:S02]  /*1430*/  USHF.R.U32.HI UR18, URZ, UR13, UR18 ;  /* 0x0000000dff127299 */ /* 0x000fe40008011612 */
[----:B------:R-:W-:Y:S02]  /*1440*/  USEL UR4, UR20, UR24, !UP0 ;  /* 0x0000001814047287 */ /* 0x000fe4000c000000 */
[----:B------:R-:W-:Y:S02]  /*1450*/  UIMAD UR7, UR5, UR21, URZ ;  /* 0x00000015050772a4 */ /* 0x000fe4000f8e02ff */
[----:B------:R-:W-:Y:S02]  /*1460*/  USEL UR5, UR16, UR18, !UP1 ;  /* 0x0000001210057287 */ /* 0x000fe4000c800000 */
[----:B------:R-:W-:Y:S02]  /*1470*/  UIMAD UR12, UR6, UR21, URZ ;  /* 0x00000015060c72a4 */ /* 0x000fe4000f8e02ff */
[----:B------:R-:W-:-:S02]  /*1480*/  UISETP.GE.AND UP0, UPT, UR4, UR7, UPT ;  /* 0x000000070400728c */ /* 0x000fc4000bf06270 */
[----:B------:R-:W-:Y:S02]  /*1490*/  UIMAD.WIDE.U32 UR10, UR4, UR8, URZ ;  /* 0x00000008040a72a5 */ /* 0x000fe4000f8e00ff */
[----:B------:R-:W-:Y:S02]  /*14a0*/  UISETP.GE.OR UP0, UPT, UR5, UR12, UP0 ;  /* 0x0000000c0500728c */ /* 0x000fe40008706670 */
[----:B------:R-:W-:Y:S02]  /*14b0*/  UIMAD.WIDE.U32 UR12, UR5, UR8, URZ ;  /* 0x00000008050c72a5 */ /* 0x000fe4000f8e00ff */
[----:B------:R-:W-:Y:S01]  /*14c0*/  UIADD3 UR10, UPT, UPT, -UR4, URZ, URZ ;  /* 0x000000ff040a7290 */ /* 0x000fe2000fffe1ff */
[----:B------:R-:W-:Y:S01]  /*14d0*/  UMOV UR8, UR11 ;  /* 0x0000000b00087c82 */ /* 0x000fe20008000000 */
[----:B------:R-:W-:Y:S02]  /*14e0*/  UIADD3 UR11, UPT, UPT, -UR5, URZ, URZ ;  /* 0x000000ff050b7290 */ /* 0x000fe4000fffe1ff */
[----:B------:R-:W-:-:S03]  /*14f0*/  USHF.R.U32.HI UR8, URZ, UR9, UR8 ;  /* 0x00000009ff087299 */ /* 0x000fc60008011608 */
[----:B------:R-:W-:Y:S01]  /*1500*/  @!UP0 UMOV UR7, UR13 ;  /* 0x0000000d00078c82 */ /* 0x000fe20008000000 */
[----:B------:R-:W-:Y:S02]  /*1510*/  UIMAD UR20, UR14, UR10, UR20 ;  /* 0x0000000a0e1472a4 */ /* 0x000fe4000f8e0214 */
[----:B------:R-:W-:Y:S02]  /*1520*/  USEL UR8, UR4, UR8, !UP2 ;  /* 0x0000000804087287 */ /* 0x000fe4000d000000 */
[----:B------:R-:W-:Y:S02]  /*1530*/  @!UP0 USHF.R.U32.HI UR7, URZ, UR9, UR7 ;  /* 0x00000009ff078299 */ /* 0x000fe40008011607 */
[----:B------:R-:W-:Y:S02]  /*1540*/  UIADD3 UR9, UPT, UPT, -UR8, URZ, URZ ;  /* 0x000000ff08097290 */ /* 0x000fe4000fffe1ff */
[----:B------:R-:W-:Y:S02]  /*1550*/  @!UP0 USEL UR7, UR5, UR7, !UP2 ;  /* 0x0000000705078287 */ /* 0x000fe4000d000000 */
[----:B------:R-:W-:-:S02]  /*1560*/  UIMAD UR9, UR21, UR9, UR4 ;  /* 0x00000009150972a4 */ /* 0x000fc4000f8e0204 */
[----:B------:R-:W-:Y:S02]  /*1570*/  @!UP0 UIADD3 UR8, UPT, UPT, UR8, -UR7, URZ ;  /* 0x8000000708088290 */ /* 0x000fe4000fffe0ff */
[----:B------:R-:W-:Y:S02]  /*1580*/  @!UP0 UIMAD UR6, UR9, UR6, UR7 ;  /* 0x00000006090682a4 */ /* 0x000fe4000f8e0207 */
[----:B------:R-:W-:Y:S02]  /*1590*/  @!UP0 UIMAD UR4, UR8, UR21, UR5 ;  /* 0x00000015080482a4 */ /* 0x000fe4000f8e0205 */
[----:B------:R-:W-:Y:S02]  /*15a0*/  UIMAD UR16, UR28, UR11, UR16 ;  /* 0x0000000b1c1072a4 */ /* 0x000fe4000f8e0210 */
[----:B------:R-:W-:Y:S01]  /*15b0*/  UIMAD UR20, UR4, UR14, UR20 ;  /* 0x0000000e041472a4 */ /* 0x000fe2000f8e0214 */
[----:B------:R-:W-:Y:S02]  /*15c0*/  @!UP0 UMOV UR5, UR6 ;  /* 0x0000000600058c82 */ /* 0x000fe40008000000 */
[----:B------:R-:W-:-:S12]  /*15d0*/  UIMAD UR16, UR5, UR28, UR16 ;  /* 0x0000001c051072a4 */ /* 0x000fd8000f8e0210 */
.L_x_19:
[----:B------:R-:W-:Y:S02]  /*15e0*/  UISETP.NE.AND UP1, UPT, UR29, 0x1, UPT ;  /* 0x000000011d00788c */ /* 0x000fe4000bf25270 */
[----:B------:R-:W-:Y:S02]  /*15f0*/  ULOP3.LUT UR27, UR27, 0xffff, URZ, 0xc0, !UPT ;  /* 0x0000ffff1b1b7892 */ /* 0x000fe4000f8ec0ff */
[----:B------:R-:W-:Y:S02]  /*1600*/  ULOP3.LUT UR26, UR26, 0xffff, URZ, 0xc0, !UPT ;  /* 0x0000ffff1a1a7892 */ /* 0x000fe4000f8ec0ff */
[----:B------:R-:W-:Y:S02]  /*1610*/  UISETP.NE.AND UP0, UPT, UR17, 0x2, UPT ;  /* 0x000000021100788c */ /* 0x000fe4000bf05270 */
[----:B------:R-:W-:Y:S02]  /*1620*/  ULOP3.LUT UR31, UR31, 0x1000, URZ, 0xc0, !UPT ;  /* 0x000010001f1f7892 */ /* 0x000fe4000f8ec0ff */
[----:B------:R-:W-:-:S02]  /*1630*/  ULOP3.LUT UR30, UR30, 0x2000, URZ, 0xc0, !UPT ;  /* 0x000020001e1e7892 */ /* 0x000fc4000f8ec0ff */
[----:B------:R-:W-:Y:S02]  /*1640*/  USHF.L.U32 UR27, UR34, UR27, URZ ;  /* 0x0000001b221b7299 */ /* 0x000fe400080006ff */
[----:B------:R-:W-:Y:S01]  /*1650*/  USHF.L.U32 UR26, UR33, UR26, URZ ;  /* 0x0000001a211a7299 */ /* 0x000fe200080006ff */
[----:B------:R-:W-:Y:S11]  /*1660*/  BRA.U UP1, `(.L_x_20) ;  /* 0x0000000101447547 */ /* 0x000ff6000b800000 */
[----:B------:R-:W2:Y:S01]  /*1670*/  LDCU.128 UR8, c[0x0][0xb10] ;  /* 0x00016200ff0877ac */ /* 0x000ea20008000c00 */
[----:B------:R-:W3:Y:S01]  /*1680*/  LDCU UR12, c[0x0][0xb0c] ;  /* 0x00016180ff0c77ac */ /* 0x000ee20008000800 */
[----:B------:R-:W4:Y:S01]  /*1690*/  LDCU UR13, c[0x0][0xb20] ;  /* 0x00016400ff0d77ac */ /* 0x000f220008000800 */
[----:B--2---:R-:W-:Y:S02]  /*16a0*/  UIMAD.WIDE.U32 UR6, UR16, UR8, URZ ;  /* 0x00000008100672a5 */ /* 0x004fe4000f8e00ff */
[----:B------:R-:W-:Y:S02]  /*16b0*/  UIMAD.WIDE.U32 UR4, UR20, UR11, URZ ;  /* 0x0000000b140472a5 */ /* 0x000fe4000f8e00ff */
[----:B---3--:R-:W-:Y:S02]  /*16c0*/  UISETP.NE.AND UP2, UPT, UR12, 0x1, UPT ;  /* 0x000000010c00788c */ /* 0x008fe4000bf45270 */
[----:B------:R-:W-:Y:S01]  /*16d0*/  UISETP.NE.AND UP1, UPT, UR10, 0x1, UPT ;  /* 0x000000010a00788c */ /* 0x000fe2000bf25270 */
[----:B------:R-:W-:-:S02]  /*16e0*/  UMOV UR6, UR7 ;  /* 0x0000000700067c82 */ /* 0x000fc40008000000 */
[----:B------:R-:W-:Y:S01]  /*16f0*/  UMOV UR4, UR5 ;  /* 0x0000000500047c82 */ /* 0x000fe20008000000 */
[----:B------:R-:W-:Y:S02]  /*1700*/  USHF.R.U32.HI UR6, URZ, UR9, UR6 ;  /* 0x00000009ff067299 */ /* 0x000fe40008011606 */
[----:B----4-:R-:W-:Y:S02]  /*1710*/  USHF.R.U32.HI UR4, URZ, UR13, UR4 ;  /* 0x0000000dff047299 */ /* 0x010fe40008011604 */
[----:B------:R-:W-:Y:S02]  /*1720*/  USEL UR5, UR16, UR6, !UP2 ;  /* 0x0000000610057287 */ /* 0x000fe4000d000000 */
[----:B------:R-:W-:-:S04]  /*1730*/  USEL UR4, UR20, UR4, !UP1 ;  /* 0x0000000414047287 */ /* 0x000fc8000c800000 */
[----:B------:R-:W-:Y:S02]  /*1740*/  UIADD3 UR6, UPT, UPT, UR5, -UR4, URZ ;  /* 0x8000000405067290 */ /* 0x000fe4000fffe0ff */
[----:B------:R-:W-:Y:S02]  /*1750*/  UIADD3 UR4, UPT, UPT, -UR5, UR4, URZ ;  /* 0x0000000405047290 */ /* 0x000fe4000fffe1ff */
[----:B------:R-:W-:Y:S02]  /*1760*/  UIMAD UR20, UR6, UR10, UR20 ;  /* 0x0000000a061472a4 */ /* 0x000fe4000f8e0214 */
[----:B------:R-:W-:-:S12]  /*1770*/  UIMAD UR16, UR4, UR12, UR16 ;  /* 0x0000000c041072a4 */ /* 0x000fd8000f8e0210 */
.L_x_20:
[----:B------:R-:W-:Y:S05]  /*1780*/  BRA.U !UP5, `(.L_x_21) ;  /* 0x000000010d0c7547 */ /* 0x000fea000b800000 */
[----:B------:R-:W-:Y:S01]  /*1790*/  UCGABAR_WAIT ;  /* 0x0000000000007dc7 */ /* 0x000fe20008000000 */
[----:B------:R-:W-:Y:S01]  /*17a0*/  CCTL.IVALL ;  /* 0x00000000ff00798f */ /* 0x000fe20002000000 */
[----:B------:R-:W-:Y:S05]  /*17b0*/  BRA `(.L_x_22) ;  /* 0x0000000000047947 */ /* 0x000fea0003800000 */
.L_x_21:
[----:B------:R-:W-:Y:S06]  /*17c0*/  BAR.SYNC.DEFER_BLOCKING 0x0 ;  /* 0x0000000000007b1d */ /* 0x000fec0000010000 */
.L_x_22:
[----:B------:R-:W-:Y:S05]  /*17d0*/  BRA.U UP0, `(.L_x_23) ;  /* 0x0000001500547547 */ /* 0x000fea000b800000 */
[----:B------:R-:W2:Y:S01]  /*17e0*/  LDCU UR7, c[0x0][0x38c] ;  /* 0x00007180ff0777ac */ /* 0x000ea20008000800 */
[----:B------:R-:W3:Y:S01]  /*17f0*/  S2UR UR8, SR_CgaCtaId ;  /* 0x00000000000879c3 */ /* 0x000ee20000008800 */
[----:B------:R-:W-:Y:S01]  /*1800*/  PLOP3.LUT P1, PT, PT, PT, UP3, 0x80, 0x8 ;  /* 0x000000000008781c */ /* 0x000fe20003f2f038 */
[----:B------:R-:W-:Y:S01]  /*1810*/  IMAD.MOV.U32 R12, RZ, RZ, 0x1 ;  /* 0x00000001ff0c7424 */ /* 0x000fe200078e00ff */
[----:B------:R-:W-:Y:S01]  /*1820*/  UMOV UR21, 0x400 ;  /* 0x0000040000157882 */ /* 0x000fe20000000000 */
[----:B------:R-:W-:Y:S01]  /*1830*/  UISETP.NE.AND UP1, UPT, UR17, URZ, UPT ;  /* 0x000000ff1100728c */ /* 0x000fe2000bf25270 */
[----:B------:R-:W-:Y:S01]  /*1840*/  ISETP.EQ.OR P2, PT, R0, RZ, P3 ;  /* 0x000000ff0000720c */ /* 0x000fe20001f42670 */
[----:B------:R-:W-:Y:S01]  /*1850*/  USHF.L.U32 UR5, UR32, 0x5, URZ ;  /* 0x0000000520057899 */ /* 0x000fe200080006ff */
[----:B------:R-:W-:Y:S02]  /*1860*/  PLOP3.LUT P1, PT, P1, PT, PT, 0x8, 0x80 ;  /* 0x000000000080781c */ /* 0x000fe40000f2e170 */
[----:B------:R-:W-:Y:S01]  /*1870*/  CS2R R10, SRZ ;  /* 0x00000000000a7805 */ /* 0x000fe2000001ff00 */
[----:B------:R-:W-:Y:S01]  /*1880*/  IMAD.MOV.U32 R9, RZ, RZ, RZ ;  /* 0x000000ffff097224 */ /* 0x000fe200078e00ff */
[----:B------:R-:W4:Y:S01]  /*1890*/  LDCU UR43, c[0x0][0x370] ;  /* 0x00006e00ff2b77ac */ /* 0x000f220008000800 */
[----:B------:R-:W-:Y:S01]  /*18a0*/  IMAD.MOV.U32 R8, RZ, RZ, 0x1 ;  /* 0x00000001ff087424 */ /* 0x000fe200078e00ff */
[----:B------:R-:W-:Y:S01]  /*18b0*/  USEL UR25, UR38, 0x2, UP1 ;  /* 0x0000000226197887 */ /* 0x000fe20008800000 */
[----:B------:R-:W1:Y:S01]  /*18c0*/  LDCU.64 UR28, c[0x0][0x348] ;  /* 0x00006900ff1c77ac */ /* 0x000e620008000a00 */
[----:B--2---:R-:W-:-:S02]  /*18d0*/  UIADD3 UR6, UPT, UPT, UR7, 0x7f, URZ ;  /* 0x0000007f07067890 */ /* 0x004fc4000fffe0ff */
[----:B------:R-:W-:Y:S02]  /*18e0*/  UIADD3 UR48, UPT, UPT, UR7, 0xfe, URZ ;  /* 0x000000fe07307890 */ /* 0x000fe4000fffe0ff */
[----:B------:R-:W-:Y:S02]  /*18f0*/  USHF.R.S32.HI UR4, URZ, 0x1f, UR6 ;  /* 0x0000001fff047899 */ /* 0x000fe40008011406 */
[----:B---3--:R-:W-:Y:S02]  /*1900*/  ULEA UR21, UR8, UR21, 0x18 ;  /* 0x0000001508157291 */ /* 0x008fe4000f8ec0ff */
[----:B------:R-:W-:Y:S02]  /*1910*/  ULEA.HI UR4, UR4, UR6, URZ, 0x7 ;  /* 0x0000000604047291 */ /* 0x000fe4000f8f38ff */
[----:B------:R-:W-:Y:S02]  /*1920*/  UIADD3 UR6, UPT, UPT, UR7, -0x1, URZ ;  /* 0xffffffff07067890 */ /* 0x000fe4000fffe0ff */
[----:B------:R-:W-:-:S02]  /*1930*/  USHF.R.S32.HI UR45, URZ, 0x7, UR4 ;  /* 0x00000007ff2d7899 */ /* 0x000fc40008011404 */
[----:B------:R-:W-:Y:S02]  /*1940*/  UISETP.GE.U32.AND UP2, UPT, UR6, -0xff, UPT ;  /* 0xffffff010600788c */ /* 0x000fe4000bf46070 */
[----:B------:R-:W-:Y:S01]  /*1950*/  UISETP.LT.U32.AND UP0, UPT, UR45, 0x8, UPT ;  /* 0x000000082d00788c */ /* 0x000fe2000bf01070 */
[----:B------:R-:W2:Y:S03]  /*1960*/  LDCU UR41, c[0x0][0x374] ;  /* 0x00006e80ff2977ac */ /* 0x000ea60008000800 */
[----:B------:R-:W-:Y:S02]  /*1970*/  USEL UR44, UR45, 0x8, UP0 ;  /* 0x000000082d2c7887 */ /* 0x000fe40008000000 */
[----:B------:R-:W-:Y:S02]  /*1980*/  ULOP3.LUT UR46, UR5, 0x20, URZ, 0xe2, !UPT ;  /* 0x00000020052e7892 */ /* 0x000fe4000f8ee2ff */
[----:B------:R-:W-:-:S02]  /*1990*/  UIADD3 UR24, UPT, UPT, UR44, -0x1, URZ ;  /* 0xffffffff2c187890 */ /* 0x000fc4000fffe0ff */
[----:B------:R-:W-:Y:S02]  /*19a0*/  @UP2 UIADD3 UR24, UPT, UPT, UR44, URZ, URZ ;  /* 0x000000ff2c182290 */ /* 0x000fe4000fffe0ff */
[----:B------:R-:W-:Y:S02]  /*19b0*/  UIADD3 UR38, UPT, UPT, UR21, 0x4400, UR31 ;  /* 0x0000440015267890 */ /* 0x000fe4000fffe01f */
[----:B------:R-:W-:Y:S02]  /*19c0*/  UIADD3 UR37, UPT, UPT, UR21, 0x14400, UR30 ;  /* 0x0001440015257890 */ /* 0x000fe4000fffe01e */
[----:B------:R-:W-:Y:S02]  /*19d0*/  UIADD3 UR47, UPT, UPT, UR45, -UR44, URZ ;  /* 0x8000002c2d2f7290 */ /* 0x000fe4000fffe0ff */
[----:B------:R-:W-:Y:S01]  /*19e0*/  UIADD3 UR24, UPT, UPT, UR24, 0x1, URZ ;  /* 0x0000000118187890 */ /* 0x000fe2000fffe0ff */
[----:B-12-4-:R-:W-:-:S11]  /*19f0*/  UMOV UR7, URZ ;  /* 0x000000ff00077c82 */ /* 0x016fd60008000000 */
.L_x_43:
[----:B-1----:R-:W1:Y:S02]  /*1a00*/  S2UR UR4, SR_CgaCtaId ;  /* 0x00000000000479c3 */ /* 0x002e640000008800 */
[----:B-1----:R-:W-:-:S09]  /*1a10*/  UISETP.NE.AND UP0, UPT, UR4, URZ, UPT ;  /* 0x000000ff0400728c */ /* 0x002fd2000bf05270 */
[----:B------:R-:W-:Y:S05]  /*1a20*/  BRA.U UP0, `(.L_x_24) ;  /* 0x0000000100287547 */ /* 0x000fea000b800000 */
[----:B------:R-:W-:Y:S02]  /*1a30*/  LEA R0, R9, UR21, 0x3 ;  /* 0x0000001509007c11 */ /* 0x000fe4000f8e18ff */
[----:B------:R-:W-:-:S04]  /*1a40*/  SHF.L.U32 R3, R8, 0x1f, RZ ;  /* 0x0000001f08037819 */ /* 0x000fc800000006ff */
[----:B------:R-:W1:Y:S02]  /*1a50*/  SYNCS.PHASECHK.TRANS64.TRYWAIT P0, [R0+URZ+0x120], R3 ;  /* 0x00012003000075a7 */ /* 0x000e6400080011ff */
[----:B-1----:R-:W-:Y:S05]  /*1a60*/  @!P0 BRA `(.L_x_25) ;  /* 0x0000006000888947 */ /* 0x002fea0003800000 */
.L_x_117:
[----:B------:R2:W-:Y:S01]  /*1a70*/  SYNCS.ARRIVE.TRANS64.A1T0 RZ, [R0+URZ+0x110], RZ ;  /* 0x000110ff00ff79a7 */ /* 0x0005e200081000ff */
[----:B------:R-:W-:-:S05]  /*1a80*/  VIADD R9, R9, 0x1 ;  /* 0x0000000109097836 */ /* 0x000fca0000000000 */
[----:B------:R-:W-:-:S04]  /*1a90*/  ISETP.NE.AND P0, PT, R9, 0x2, PT ;  /* 0x000000020900780c */ /* 0x000fc80003f05270 */
[----:B-1----:R-:W-:Y:S02]  /*1aa0*/  SEL R3, RZ, 0x1, P0 ;  /* 0x00000001ff037807 */ /* 0x002fe40000000000 */
[----:B------:R-:W-:Y:S02]  /*1ab0*/  SEL R9, R9, RZ, P0 ;  /* 0x000000ff09097207 */ /* 0x000fe40000000000 */
[----:B------:R-:W-:-:S07]  /*1ac0*/  LOP3.LUT R8, R8, R3, RZ, 0x3c, !PT ;  /* 0x0000000308087212 */ /* 0x000fce00078e3cff */
.L_x_24:
[----:B------:R-:W-:Y:S01]  /*1ad0*/  ULEA UR4, UR7, UR21, 0x3 ;  /* 0x0000001507047291 */ /* 0x000fe2000f8e18ff */
[----:B--2---:R-:W-:Y:S01]  /*1ae0*/  SHF.L.U32 R0, R12, 0x1f, RZ ;  /* 0x0000001f0c007819 */ /* 0x004fe200000006ff */
[----:B------:R-:W-:Y:S02]  /*1af0*/  UISETP.GE.U32.AND UP0, UPT, UR48, 0xff, UPT ;  /* 0x000000ff3000788c */ /* 0x000fe4000bf06070 */
[----:B------:R-:W-:Y:S02]  /*1b00*/  ULEA UR11, UR20, UR49, 0x1 ;  /* 0x00000031140b7291 */ /* 0x000fe4000f8e08ff */
[----:B------:R-:W-:Y:S02]  /*1b10*/  ULEA UR35, UR16, UR46, 0x6 ;  /* 0x0000002e10237291 */ /* 0x000fe4000f8e30ff */
[----:B------:R-:W-:Y:S01]  /*1b20*/  USHF.L.U32 UR11, UR11, 0x6, URZ ;  /* 0x000000060b0b7899 */ /* 0x000fe200080006ff */
[----:B------:R1:W2:Y:S01]  /*1b30*/  SYNCS.PHASECHK.TRANS64.TRYWAIT P0, [UR4+0x40], R0 ;  /* 0x00004000ff0075a7 */ /* 0x0002a20008001104 */
[----:B------:R-:W-:Y:S01]  /*1b40*/  UMOV UR6, URZ ;  /* 0x000000ff00067c82 */ /* 0x000fe20008000000 */
[----:B------:R-:W-:Y:S09]  /*1b50*/  BRA.U !UP0, `(.L_x_26) ;  /* 0x0000000108c07547 */ /* 0x000ff2000b800000 */
[----:B------:R-:W-:Y:S01]  /*1b60*/  UMOV UR13, URZ ;  /* 0x000000ff000d7c82 */ /* 0x000fe20008000000 */
[----:B------:R-:W-:-:S05]  /*1b70*/  UMOV UR4, UR7 ;  /* 0x0000000700047c82 */ /* 0x000fca0008000000 */
.L_x_32:
[----:B------:R-:W-:Y:S01]  /*1b80*/  ULEA UR33, UR4, UR21, 0x3 ;  /* 0x0000001504217291 */ /* 0x000fe2000f8e18ff */
[----:B--2---:R-:W-:Y:S01]  /*1b90*/  @!P3 MOV R2, 0x6000 ;  /* 0x000060000002b802 */ /* 0x004fe20000000f00 */
[----:B--2-4-:R-:W-:Y:S10]  /*1ba0*/  @P0 BRA `(.L_x_27) ;  /* 0x00000000000c0947 */ /* 0x014ff40003800000 */
[----:B------:R-:W-:-:S04]  /*1bb0*/  SHF.L.U32 R3, R12, 0x1f, RZ ;  /* 0x0000001f0c037819 */ /* 0x000fc800000006ff */
[----:B------:R-:W2:Y:S02]  /*1bc0*/  SYNCS.PHASECHK.TRANS64.TRYWAIT P0, [UR33+0x40], R3 ;  /* 0x00004003ff0075a7 */ /* 0x000ea40008001121 */
[----:B--2---:R-:W-:Y:S05]  /*1bd0*/  @!P0 BRA `(.L_x_28) ;  /* 0x0000006000408947 */ /* 0x004fea0003800000 */
.L_x_27:
[----:B------:R2:W-:Y:S01]  /*1be0*/  @!P3 SYNCS.ARRIVE.TRANS64 RZ, [UR33], R2 ;  /* 0x00000002ffffb9a7 */ /* 0x0005e20008000021 */
[----:B------:R-:W-:-:S04]  /*1bf0*/  ULOP3.LUT UR5, UR25, 0x2, URZ, 0xfc, !UPT ;  /* 0x0000000219057892 */ /* 0x000fc8000f8efcff */
[----:B------:R-:W-:-:S09]  /*1c00*/  UISETP.NE.AND UP0, UPT, UR5, 0x2, UPT ;  /* 0x000000020500788c */ /* 0x000fd2000bf05270 */
[----:B------:R-:W-:Y:S05]  /*1c10*/  BRA.U UP0, `(.L_x_29) ;  /* 0x0000000100047547 */ /* 0x000fea000b800000 */
[----:B------:R-:W-:Y:S05]  /*1c20*/  BPT.TRAP 0x1 ;  /* 0x000000040000795c */ /* 0x000fea0000300000 */
.L_x_29:
[----:B------:R-:W-:Y:S04]  /*1c30*/  BSSY.RECONVERGENT B0, `(.L_x_30) ;  /* 0x0000003000007945 */ /* 0x000fe80003800200 */
[----:B------:R-:W-:Y:S05]  /*1c40*/  @P2 BRA `(.L_x_31) ;  /* 0x0000000000042947 */ /* 0x000fea0003800000 */
[----:B------:R-:W-:Y:S05]  /*1c50*/  BPT.TRAP 0x1 ;  /* 0x000000040000795c */ /* 0x000fea0000300000 */
.L_x_31:
[----:B------:R-:W-:Y:S05]  /*1c60*/  BSYNC.RECONVERGENT B0 ;  /* 0x0000000000007941 */ /* 0x000fea0003800200 */
.L_x_30:
[----:B------:R-:W-:Y:S02]  /*1c70*/  UIADD3 UR5, UPT, UPT, UR4, 0x1, URZ ;  /* 0x0000000104057890 */ /* 0x000fe4000fffe0ff */
[----:B------:R-:W-:Y:S02]  /*1c80*/  ULEA UR32, UR4, UR31, 0xd ;  /* 0x0000001f04207291 */ /* 0x000fe4000f8e68ff */
[----:B------:R-:W-:Y:S02]  /*1c90*/  UISETP.NE.AND UP0, UPT, UR5, 0x8, UPT ;  /* 0x000000080500788c */ /* 0x000fe4000bf05270 */
[----:B------:R-:W-:Y:S02]  /*1ca0*/  ULEA UR8, UR4, UR30, 0xe ;  /* 0x0000001e04087291 */ /* 0x000fe4000f8e70ff */
[----:B------:R-:W-:Y:S02]  /*1cb0*/  USEL UR6, URZ, 0x1, UP0 ;  /* 0x00000001ff067887 */ /* 0x000fe40008000000 */
[----:B------:R-:W-:-:S02]  /*1cc0*/  USEL UR7, UR5, URZ, UP0 ;  /* 0x000000ff05077287 */ /* 0x000fc40008000000 */
[----:B------:R-:W-:Y:S02]  /*1cd0*/  UIADD3 UR4, UP0, UPT, UR28, 0x180, URZ ;  /* 0x000001801c047890 */ /* 0x000fe4000ff1e0ff */
[----:B------:R-:W-:Y:S01]  /*1ce0*/  ULEA UR5, UR7, UR21, 0x3 ;  /* 0x0000001507057291 */ /* 0x000fe2000f8e18ff */
[----:B------:R-:W-:Y:S01]  /*1cf0*/  LOP3.LUT R12, R12, UR6, RZ, 0x3c, !PT ;  /* 0x000000060c0c7c12 */ /* 0x000fe2000f8e3cff */
[----:B------:R-:W-:Y:S02]  /*1d00*/  USHF.L.U32 UR34, UR13, 0x7, URZ ;  /* 0x000000070d227899 */ /* 0x000fe400080006ff */
[----:B------:R-:W-:Y:S01]  /*1d10*/  UIADD3 UR13, UPT, UPT, UR13, 0x1, URZ ;  /* 0x000000010d0d7890 */ /* 0x000fe2000fffe0ff */
[----:B-1----:R-:W-:Y:S01]  /*1d20*/  SHF.L.U32 R0, R12, 0x1f, RZ ;  /* 0x0000001f0c007819 */ /* 0x002fe200000006ff */
[----:B------:R-:W-:Y:S02]  /*1d30*/  UIADD3 UR14, UP1, UPT, UR28, 0x80, URZ ;  /* 0x000000801c0e7890 */ /* 0x000fe4000ff3e0ff */
[----:B------:R-:W-:Y:S01]  /*1d40*/  UIADD3 UR32, UPT, UPT, UR21, 0x4400, UR32 ;  /* 0x0000440015207890 */ /* 0x000fe2000fffe020 */
[----:B------:R3:W4:Y:S01]  /*1d50*/  SYNCS.PHASECHK.TRANS64.TRYWAIT P0, [UR5+0x40], R0 ;  /* 0x00004000ff0075a7 */ /* 0x0007220008001105 */
[----:B------:R-:W-:-:S02]  /*1d60*/  UIADD3.X UR5, UPT, UPT, URZ, UR29, URZ, UP0, !UPT ;  /* 0x0000001dff057290 */ /* 0x000fc400087fe4ff */
[----:B------:R-:W-:Y:S02]  /*1d70*/  UISETP.NE.AND UP0, UPT, UR13, UR24, UPT ;  /* 0x000000180d00728c */ /* 0x000fe4000bf05270 */
[----:B------:R-:W-:Y:S02]  /*1d80*/  UIADD3.X UR15, UPT, UPT, URZ, UR29, URZ, UP1, !UPT ;  /* 0x0000001dff0f7290 */ /* 0x000fe40008ffe4ff */
[----:B------:R-:W-:Y:S02]  /*1d90*/  UPRMT UR16, URZ, 0x5410, UR27 ;  /* 0x00005410ff107896 */ /* 0x000fe4000800001b */
[----:B------:R-:W-:Y:S02]  /*1da0*/  UIADD3 UR8, UPT, UPT, UR21, 0x14400, UR8 ;  /* 0x0001440015087890 */ /* 0x000fe4000fffe008 */
[----:B------:R-:W-:Y:S01]  /*1db0*/  UPRMT UR6, URZ, 0x5410, UR26 ;  /* 0x00005410ff067896 */ /* 0x000fe2000800001a */
[----:B------:R-:W-:Y:S01]  /*1dc0*/  UMOV UR18, 0x0 ;  /* 0x0000000000127882 */ /* 0x000fe20000000000 */
[----:B------:R-:W-:Y:S01]  /*1dd0*/  UMOV UR19, 0x10000000 ;  /* 0x1000000000137882 */ /* 0x000fe20000000000 */
[----:B------:R-:W-:Y:S01]  /*1de0*/  UMOV UR12, UR36 ;  /* 0x00000024000c7c82 */ /* 0x000fe20008000000 */
[----:B------:R-:W-:Y:S01]  /*1df0*/  UMOV UR9, UR33 ;  /* 0x0000002100097c82 */ /* 0x000fe20008000000 */
[----:B------:R-:W-:Y:S01]  /*1e00*/  UMOV UR10, UR34 ;  /* 0x00000022000a7c82 */ /* 0x000fe20008000000 */
[----:B------:R-:W-:Y:S03]  /*1e10*/  UTMALDG.3D.MULTICAST [UR32], [UR14], UR16, desc[UR18] ;  /* 0x000012200e0073b4 */ /* 0x000fe60008011810 */
[----:B------:R1:W-:Y:S02]  /*1e20*/  UTMALDG.3D.MULTICAST [UR8], [UR4], UR6, desc[UR18] ;  /* 0x00001208040073b4 */ /* 0x0003e40008011806 */
[----:B-1----:R-:W-:Y:S01]  /*1e30*/  UMOV UR6, UR24 ;  /* 0x0000001800067c82 */ /* 0x002fe20008000000 */
[----:B------:R-:W-:Y:S01]  /*1e40*/  UMOV UR4, UR7 ;  /* 0x0000000700047c82 */ /* 0x000fe20008000000 */
[----:B---3--:R-:W-:Y:S05]  /*1e50*/  BRA.U UP0, `(.L_x_32) ;  /* 0xfffffffd00487547 */ /* 0x008fea000b83ffff */
.L_x_26:
[----:B------:R-:W-:Y:S01]  /*1e60*/  ULEA UR4, UR7, UR21, 0x3 ;  /* 0x0000001507047291 */ /* 0x000fe2000f8e18ff */
[----:B-1----:R-:W-:Y:S01]  /*1e70*/  SHF.L.U32 R0, R12, 0x1f, RZ ;  /* 0x0000001f0c007819 */ /* 0x002fe200000006ff */
[----:B------:R-:W-:Y:S01]  /*1e80*/  @!P1 SYNCS.ARRIVE.TRANS64.A1T0 RZ, [UR21+0xa8], RZ ;  /* 0x0000a8ffffff99a7 */ /* 0x000fe20008100015 */
[----:B------:R-:W-:-:S06]  /*1e90*/  UISETP.GT.AND UP0, UPT, UR45, UR44, UPT ;  /* 0x0000002c2d00728c */ /* 0x000fcc000bf04270 */
[----:B--2-4-:R1:W2:Y:S03]  /*1ea0*/  SYNCS.PHASECHK.TRANS64.TRYWAIT P0, [UR4+0x40], R0 ;  /* 0x00004000ff0075a7 */ /* 0x0142a60008001104 */
[----:B------:R-:W-:Y:S05]  /*1eb0*/  BRA.U !UP0, `(.L_x_33) ;  /* 0x0000000108bc7547 */ /* 0x000fea000b800000 */
[----:B------:R-:W-:Y:S01]  /*1ec0*/  UIADD3 UR13, UPT, UPT, UR47, UR6, URZ ;  /* 0x000000062f0d7290 */ /* 0x000fe2000fffe0ff */
[----:B------:R-:W-:-:S11]  /*1ed0*/  UMOV UR4, UR7 ;  /* 0x0000000700047c82 */ /* 0x000fd60008000000 */
.L_x_39:
[----:B------:R-:W-:Y:S01]  /*1ee0*/  ULEA UR17, UR4, UR21, 0x3 ;  /* 0x0000001504117291 */ /* 0x000fe2000f8e18ff */
[----:B--2---:R-:W-:Y:S01]  /*1ef0*/  @!P3 MOV R2, 0x6000 ;  /* 0x000060000002b802 */ /* 0x004fe20000000f00 */
[----:B--2-4-:R-:W-:Y:S10]  /*1f00*/  @P0 BRA `(.L_x_34) ;  /* 0x00000000000c0947 */ /* 0x014ff40003800000 */
[----:B------:R-:W-:-:S04]  /*1f10*/  SHF.L.U32 R3, R12, 0x1f, RZ ;  /* 0x0000001f0c037819 */ /* 0x000fc800000006ff */
[----:B------:R-:W2:Y:S02]  /*1f20*/  SYNCS.PHASECHK.TRANS64.TRYWAIT P0, [UR17+0x40], R3 ;  /* 0x00004003ff0075a7 */ /* 0x000ea40008001111 */
[----:B--2---:R-:W-:Y:S05]  /*1f30*/  @!P0 BRA `(.L_x_35) ;  /* 0x0000005c00808947 */ /* 0x004fea0003800000 */
.L_x_34:
[----:B------:R2:W-:Y:S01]  /*1f40*/  @!P3 SYNCS.ARRIVE.TRANS64 RZ, [UR17], R2 ;  /* 0x00000002ffffb9a7 */ /* 0x0005e20008000011 */
[----:B------:R-:W-:-:S04]  /*1f50*/  ULOP3.LUT UR5, UR25, 0x2, URZ, 0xfc, !UPT ;  /* 0x0000000219057892 */ /* 0x000fc8000f8efcff */
[----:B------:R-:W-:-:S09]  /*1f60*/  UISETP.NE.AND UP0, UPT, UR5, 0x2, UPT ;  /* 0x000000020500788c */ /* 0x000fd2000bf05270 */
[----:B------:R-:W-:Y:S05]  /*1f70*/  BRA.U UP0, `(.L_x_36) ;  /* 0x0000000100047547 */ /* 0x000fea000b800000 */
[----:B------:R-:W-:Y:S05]  /*1f80*/  BPT.TRAP 0x1 ;  /* 0x000000040000795c */ /* 0x000fea0000300000 */
.L_x_36:
[----:B------:R-:W-:Y:S04]  /*1f90*/  BSSY.RECONVERGENT B0, `(.L_x_37) ;  /* 0x0000003000007945 */ /* 0x000fe80003800200 */
[----:B------:R-:W-:Y:S05]  /*1fa0*/  @P2 BRA `(.L_x_38) ;  /* 0x0000000000042947 */ /* 0x000fea0003800000 */
[----:B------:R-:W-:Y:S05]  /*1fb0*/  BPT.TRAP 0x1 ;  /* 0x000000040000795c */ /* 0x000fea0000300000 */
.L_x_38:
[----:B------:R-:W-:Y:S05]  /*1fc0*/  BSYNC.RECONVERGENT B0 ;  /* 0x0000000000007941 */ /* 0x000fea0003800200 */
.L_x_37:
[----:B------:R-:W-:Y:S02]  /*1fd0*/  UIADD3 UR5, UPT, UPT, UR4, 0x1, URZ ;  /* 0x0000000104057890 */ /* 0x000fe4000fffe0ff */
[----:B------:R-:W-:Y:S02]  /*1fe0*/  UIADD3 UR14, UP1, UPT, UR28, 0x80, URZ ;  /* 0x000000801c0e7890 */ /* 0x000fe4000ff3e0ff */
[----:B------:R-:W-:Y:S02]  /*1ff0*/  UISETP.NE.AND UP0, UPT, UR5, 0x8, UPT ;  /* 0x000000080500788c */ /* 0x000fe4000bf05270 */
[----:B------:R-:W-:Y:S02]  /*2000*/  ULEA UR16, UR4, UR38, 0xd ;  /* 0x0000002604107291 */ /* 0x000fe4000f8e68ff */
[----:B------:R-:W-:Y:S02]  /*2010*/  USEL UR8, URZ, 0x1, UP0 ;  /* 0x00000001ff087887 */ /* 0x000fe40008000000 */
[----:B------:R-:W-:-:S02]  /*2020*/  USEL UR7, UR5, URZ, UP0 ;  /* 0x000000ff05077287 */ /* 0x000fc40008000000 */
[----:B------:R-:W-:Y:S02]  /*2030*/  UIADD3 UR22, UP0, UPT, UR28, 0x180, URZ ;  /* 0x000001801c167890 */ /* 0x000fe4000ff1e0ff */
[----:B------:R-:W-:Y:S01]  /*2040*/  ULEA UR5, UR7, UR21, 0x3 ;  /* 0x0000001507057291 */ /* 0x000fe2000f8e18ff */
[----:B------:R-:W-:Y:S01]  /*2050*/  LOP3.LUT R12, R12, UR8, RZ, 0x3c, !PT ;  /* 0x000000080c0c7c12 */ /* 0x000fe2000f8e3cff */
[----:B------:R-:W-:Y:S02]  /*2060*/  ULEA UR8, UR4, UR37, 0xe ;  /* 0x0000002504087291 */ /* 0x000fe4000f8e70ff */
[----:B------:R-:W-:Y:S01]  /*2070*/  USHF.L.U32 UR18, UR6, 0x7, URZ ;  /* 0x0000000706127899 */ /* 0x000fe200080006ff */
[----:B-1----:R-:W-:Y:S01]  /*2080*/  SHF.L.U32 R0, R12, 0x1f, RZ ;  /* 0x0000001f0c007819 */ /* 0x002fe200000006ff */
[----:B------:R-:W-:Y:S02]  /*2090*/  UPRMT UR4, URZ, 0x5410, UR27 ;  /* 0x00005410ff047896 */ /* 0x000fe4000800001b */
[----:B------:R-:W-:Y:S01]  /*20a0*/  UIADD3.X UR15, UPT, UPT, URZ, UR29, URZ, UP1, !UPT ;  /* 0x0000001dff0f7290 */ /* 0x000fe20008ffe4ff */
[----:B------:R3:W4:Y:S01]  /*20b0*/  SYNCS.PHASECHK.TRANS64.TRYWAIT P0, [UR5+0x40], R0 ;  /* 0x00004000ff0075a7 */ /* 0x0007220008001105 */
[----:B------:R-:W-:-:S02]  /*20c0*/  UPRMT UR5, URZ, 0x5410, UR26 ;  /* 0x00005410ff057896 */ /* 0x000fc4000800001a */
[----:B------:R-:W-:Y:S01]  /*20d0*/  UIADD3.X UR23, UPT, UPT, URZ, UR29, URZ, UP0, !UPT ;  /* 0x0000001dff177290 */ /* 0x000fe200087fe4ff */
[----:B------:R-:W-:Y:S01]  /*20e0*/  UMOV UR32, 0x0 ;  /* 0x0000000000207882 */ /* 0x000fe20000000000 */
[----:B------:R-:W-:Y:S01]  /*20f0*/  UMOV UR33, 0x10000000 ;  /* 0x1000000000217882 */ /* 0x000fe20000000000 */
[----:B------:R-:W-:Y:S01]  /*2100*/  UMOV UR19, UR35 ;  /* 0x0000002300137c82 */ /* 0x000fe20008000000 */
[----:B------:R-:W-:Y:S01]  /*2110*/  UMOV UR20, UR36 ;  /* 0x0000002400147c82 */ /* 0x000fe20008000000 */
[----:B------:R-:W-:Y:S01]  /*2120*/  UMOV UR12, UR36 ;  /* 0x00000024000c7c82 */ /* 0x000fe20008000000 */
[----:B------:R-:W-:Y:S01]  /*2130*/  UMOV UR9, UR17 ;  /* 0x0000001100097c82 */ /* 0x000fe20008000000 */
[----:B------:R-:W-:Y:S01]  /*2140*/  UMOV UR10, UR18 ;  /* 0x00000012000a7c82 */ /* 0x000fe20008000000 */
[----:B------:R1:W-:Y:S01]  /*2150*/  UTMALDG.3D.MULTICAST [UR16], [UR14], UR4, desc[UR32] ;  /* 0x000020100e0073b4 */ /* 0x0003e20008011804 */
[----:B------:R-:W-:-:S04]  /*2160*/  UIADD3 UR6, UPT, UPT, UR6, 0x1, URZ ;  /* 0x0000000106067890 */ /* 0x000fc8000fffe0ff */
[----:B------:R-:W-:Y:S01]  /*2170*/  UISETP.NE.AND UP0, UPT, UR6, UR13, UPT ;  /* 0x0000000d0600728c */ /* 0x000fe2000bf05270 */
[----:B------:R3:W-:Y:S01]  /*2180*/  UTMALDG.3D.MULTICAST [UR8], [UR22], UR5, desc[UR32] ;  /* 0x00002008160073b4 */ /* 0x0007e20008011805 */
[----:B-1----:R-:W-:-:S07]  /*2190*/  UMOV UR4, UR7 ;  /* 0x0000000700047c82 */ /* 0x002fce0008000000 */
[----:B---3--:R-:W-:Y:S05]  /*21a0*/  BRA.U UP0, `(.L_x_39) ;  /* 0xfffffffd004c7547 */ /* 0x008fea000b83ffff */
.L_x_33:
[C---:B------:R-:W-:Y:S01]  /*21b0*/  LEA R3, R11.reuse, UR21, 0x3 ;  /* 0x000000150b037c11 */ /* 0x040fe2000f8e18ff */
[----:B------:R-:W-:Y:S01]  /*21c0*/  NOP ;  /* 0x0000000000007918 */ /* 0x000fe20000000000 */
[----:B-1----:R-:W-:Y:S02]  /*21d0*/  SHF.L.U32 R0, R10, 0x1f, RZ ;  /* 0x0000001f0a007819 */ /* 0x002fe400000006ff */
[----:B------:R-:W-:Y:S02]  /*21e0*/  LEA R5, R11, UR21, 0x4 ;  /* 0x000000150b057c11 */ /* 0x000fe4000f8e20ff */
[----:B--2-4-:R-:W1:Y:S02]  /*21f0*/  SYNCS.PHASECHK.TRANS64.TRYWAIT P0, [R3+URZ+0xb0], R0 ;  /* 0x0000b000030075a7 */ /* 0x014e6400080011ff */
[----:B-1----:R-:W-:Y:S05]  /*2200*/  @!P0 BRA `(.L_x_40) ;  /* 0x0000005800e48947 */ /* 0x002fea0003800000 */
.L_x_120:
[----:B------:R-:W2:Y:S01]  /*2210*/  LDS.128 R4, [R5+0x140] ;  /* 0x0001400005047984 */ /* 0x000ea20000000c00 */
[----:B------:R-:W-:Y:S01]  /*2220*/  UISETP.GE.AND UP0, UPT, UR42, 0x1, UPT ;  /* 0x000000012a00788c */ /* 0x000fe2000bf06270 */
[----:B------:R-:W-:Y:S01]  /*2230*/  @!PT LDS RZ, [RZ] ;  /* 0x00000000fffff984 */ /* 0x000fe20000000800 */
[----:B------:R-:W-:Y:S01]  /*2240*/  @!PT LDS RZ, [RZ] ;  /* 0x00000000fffff984 */ /* 0x000fe20000000800 */
[----:B------:R-:W-:Y:S01]  /*2250*/  @!PT LDS RZ, [RZ] ;  /* 0x00000000fffff984 */ /* 0x000fe20000000800 */
[----:B------:R-:W-:Y:S01]  /*2260*/  @!PT LDS RZ, [RZ] ;  /* 0x00000000fffff984 */ /* 0x000fe20000000800 */
[----:B------:R3:W-:Y:S06]  /*2270*/  MEMBAR.ALL.CTA ;  /* 0x0000000000007992 */ /* 0x0007ec0000008000 */
[----:B---3--:R-:W3:Y:S01]  /*2280*/  FENCE.VIEW.ASYNC.S ;  /* 0x00000000000073c6 */ /* 0x008ee20000000000 */
[----:B--2---:R-:W-:-:S13]  /*2290*/  LOP3.LUT P0, RZ, R6, 0x1, RZ, 0xc0, !PT ;  /* 0x0000000106ff7812 */ /* 0x004fda000780c0ff */
[----:B---3--:R-:W-:Y:S01]  /*22a0*/  VOTEU.ANY UP1, P0 ;  /* 0x0000000000ff7886 */ /* 0x008fe20000020100 */
[----:B------:R-:W-:-:S13]  /*22b0*/  PLOP3.LUT P0, PT, PT, PT, UP1, 0x80, 0x8 ;  /* 0x000000000008781c */ /* 0x000fda0003f0f018 */
[----:B-1----:R-:W-:Y:S02]  /*22c0*/  @P0 LOP3.LUT R0, R5, 0xffff, RZ, 0xc0, !PT ;  /* 0x0000ffff05000812 */ /* 0x002fe400078ec0ff */
[----:B------:R-:W-:Y:S02]  /*22d0*/  @P0 MOV R2, R4 ;  /* 0x0000000400020202 */ /* 0x000fe40000000f00 */
[----:B------:R-:W-:Y:S01]  /*22e0*/  @P0 R2UR UR5, R0 ;  /* 0x00000000000502ca */ /* 0x000fe200000e0000 */
[----:B------:R-:W-:Y:S01]  /*22f0*/  VIADD R0, R3, 0xc0 ;  /* 0x000000c003007836 */ /* 0x000fe20000000000 */
[----:B------:R-:W-:Y:S02]  /*2300*/  @P0 SHF.R.U32.HI R4, RZ, 0x10, R5 ;  /* 0x00000010ff040819 */ /* 0x000fe40000011605 */
[----:B------:R-:W-:Y:S02]  /*2310*/  @P0 R2UR UR6, R2 ;  /* 0x00000000020602ca */ /* 0x000fe400000e0000 */
[----:B------:R-:W-:-:S02]  /*2320*/  PRMT R0, RZ, 0x654, R0 ;  /* 0x00000654ff007816 */ /* 0x000fc40000000000 */
[----:B------:R-:W-:Y:S02]  /*2330*/  @P0 R2UR UR4, R4 ;  /* 0x00000000040402ca */ /* 0x000fe400000e0000 */
[----:B------:R1:W-:Y:S03]  /*2340*/  SYNCS.ARRIVE.TRANS64.RED.A1T0 RZ, [R0+URZ], RZ ;  /* 0x000000ff00ff79a7 */ /* 0x0003e600081004ff */
[----:B------:R-:W-:-:S04]  /*2350*/  @UP1 UMOV UR39, UR5 ;  /* 0x0000000500271c82 */ /* 0x000fc80008000000 */
[----:B------:R-:W-:-:S04]  /*2360*/  @UP1 UMOV UR40, UR6 ;  /* 0x0000000600281c82 */ /* 0x000fc80008000000 */
[----:B------:R-:W-:Y:S01]  /*2370*/  @UP1 UMOV UR36, UR4 ;  /* 0x0000000400241c82 */ /* 0x000fe20008000000 */
[----:B------:R-:W-:Y:S05]  /*2380*/  BRA.U !UP0, `(.L_x_41) ;  /* 0x0000000108d47547 */ /* 0x000fea000b800000 */
[----:B------:R-:W2:Y:S01]  /*2390*/  LDCU.128 UR12, c[0x0][0xb10] ;  /* 0x00016200ff0c77ac */ /* 0x000ea20008000c00 */
[----:B------:R-:W3:Y:S01]  /*23a0*/  LDCU UR22, c[0x0][0xb20] ;  /* 0x00016400ff1677ac */ /* 0x000ee20008000800 */
[----:B------:R-:W4:Y:S01]  /*23b0*/  LDCU UR20, c[0x0][0xb0c] ;  /* 0x00016180ff1477ac */ /* 0x000f220008000800 */
[----:B------:R-:W1:Y:S01]  /*23c0*/  LDCU.64 UR8, c[0x0][0xb28] ;  /* 0x00016500ff0877ac */ /* 0x000e620008000a00 */
[----:B------:R-:W-:Y:S02]  /*23d0*/  UISETP.NE.AND UP3, UPT, UR42, 0x1, UPT ;  /* 0x000000012a00788c */ /* 0x000fe4000bf65270 */
[----:B--2---:R-:W-:Y:S02]  /*23e0*/  UIMAD.WIDE.U32 UR10, UR41, UR15, URZ ;  /* 0x0000000f290a72a5 */ /* 0x004fe4000f8e00ff */
[----:B------:R-:W-:Y:S02]  /*23f0*/  UIMAD.WIDE.U32 UR4, UR43, UR12, URZ ;  /* 0x0000000c2b0472a5 */ /* 0x000fe4000f8e00ff */
[----:B------:R-:W-:-:S02]  /*2400*/  UISETP.NE.AND UP0, UPT, UR14, 0x1, UPT ;  /* 0x000000010e00788c */ /* 0x000fc4000bf05270 */
[----:B------:R-:W-:Y:S01]  /*2410*/  UIMAD.WIDE.U32 UR18, UR39, UR15, URZ ;  /* 0x0000000f271272a5 */ /* 0x000fe2000f8e00ff */
[----:B------:R-:W-:Y:S02]  /*2420*/  UMOV UR10, UR11 ;  /* 0x0000000b000a7c82 */ /* 0x000fe40008000000 */
[----:B------:R-:W-:Y:S01]  /*2430*/  UMOV UR4, UR5 ;  /* 0x0000000500047c82 */ /* 0x000fe20008000000 */
[----:B---3--:R-:W-:Y:S02]  /*2440*/  USHF.R.U32.HI UR10, URZ, UR22, UR10 ;  /* 0x00000016ff0a7299 */ /* 0x008fe4000801160a */
[----:B----4-:R-:W-:Y:S02]  /*2450*/  UISETP.NE.AND UP2, UPT, UR20, 0x1, UPT ;  /* 0x000000011400788c */ /* 0x010fe4000bf45270 */
[----:B------:R-:W-:Y:S02]  /*2460*/  USHF.R.U32.HI UR4, URZ, UR13, UR4 ;  /* 0x0000000dff047299 */ /* 0x000fe40008011604 */
[----:B------:R-:W-:-:S02]  /*2470*/  USEL UR5, UR41, UR10, !UP0 ;  /* 0x0000000a29057287 */ /* 0x000fc4000c000000 */
[----:B------:R-:W-:Y:S02]  /*2480*/  USEL UR6, UR43, UR4, !UP2 ;  /* 0x000000042b067287 */ /* 0x000fe4000d000000 */
[----:B-1----:R-:W-:Y:S01]  /*2490*/  UIMAD.WIDE.U32 UR10, UR5, UR8, URZ ;  /* 0x00000008050a72a5 */ /* 0x002fe2000f8e00ff */
[----:B------:R-:W-:Y:S01]  /*24a0*/  UMOV UR4, UR19 ;  /* 0x0000001300047c82 */ /* 0x000fe20008000000 */
[----:B------:R-:W-:Y:S02]  /*24b0*/  UIMAD.WIDE.U32 UR16, UR40, UR12, URZ ;  /* 0x0000000c281072a5 */ /* 0x000fe4000f8e00ff */
[----:B------:R-:W-:-:S03]  /*24c0*/  UIMAD.WIDE.U32 UR18, UR6, UR8, URZ ;  /* 0x00000008061272a5 */ /* 0x000fc6000f8e00ff */
[----:B------:R-:W-:Y:S01]  /*24d0*/  UMOV UR10, UR11 ;  /* 0x0000000b000a7c82 */ /* 0x000fe20008000000 */
[----:B------:R-:W-:Y:S02]  /*24e0*/  USHF.R.U32.HI UR4, URZ, UR22, UR4 ;  /* 0x00000016ff047299 */ /* 0x000fe40008011604 */
[----:B------:R-:W-:Y:S01]  /*24f0*/  @UP3 USHF.R.U32.HI UR5, URZ, UR9, UR10 ;  /* 0x00000009ff053299 */ /* 0x000fe2000801160a */
[----:B------:R-:W-:Y:S01]  /*2500*/  UMOV UR16, UR17 ;  /* 0x0000001100107c82 */ /* 0x000fe20008000000 */
[----:B------:R-:W-:Y:S01]  /*2510*/  UMOV UR18, UR19 ;  /* 0x0000001300127c82 */ /* 0x000fe20008000000 */
[----:B------:R-:W-:Y:S02]  /*2520*/  USHF.R.U32.HI UR13, URZ, UR13, UR16 ;  /* 0x0000000dff0d7299 */ /* 0x000fe40008011610 */
[----:B------:R-:W-:Y:S02]  /*2530*/  USEL UR4, UR39, UR4, !UP0 ;  /* 0x0000000427047287 */ /* 0x000fe4000c000000 */
[----:B------:R-:W-:-:S02]  /*2540*/  @UP3 USHF.R.U32.HI UR6, URZ, UR9, UR18 ;  /* 0x00000009ff063299 */ /* 0x000fc40008011612 */
[----:B------:R-:W-:Y:S02]  /*2550*/  UIMAD UR10, UR42, UR5, URZ ;  /* 0x000000052a0a72a4 */ /* 0x000fe4000f8e02ff */
[----:B------:R-:W-:Y:S02]  /*2560*/  USEL UR5, UR40, UR13, !UP2 ;  /* 0x0000000d28057287 */ /* 0x000fe4000d000000 */
[----:B------:R-:W-:Y:S02]  /*2570*/  UIMAD UR12, UR42, UR6, URZ ;  /* 0x000000062a0c72a4 */ /* 0x000fe4000f8e02ff */
[----:B------:R-:W-:Y:S02]  /*2580*/  UISETP.GE.AND UP0, UPT, UR4, UR10, UPT ;  /* 0x0000000a0400728c */ /* 0x000fe4000bf06270 */
[----:B------:R-:W-:Y:S02]  /*2590*/  UIMAD.WIDE.U32 UR10, UR4, UR8, URZ ;  /* 0x00000008040a72a5 */ /* 0x000fe4000f8e00ff */
[----:B------:R-:W-:-:S02]  /*25a0*/  UISETP.GE.OR UP0, UPT, UR5, UR12, UP0 ;  /* 0x0000000c0500728c */ /* 0x000fc40008706670 */
        /* <DEDUP_REMOVED lines=19> */
.L_x_41:
[----:B------:R-:W2:Y:S02]  /*26e0*/  LDCU UR4, c[0x0][0xb30] ;  /* 0x00016600ff0477ac */ /* 0x000ea40008000800 */
[----:B--2---:R-:W-:-:S09]  /*26f0*/  UISETP.NE.AND UP0, UPT, UR4, 0x1, UPT ;  /* 0x000000010400788c */ /* 0x004fd2000bf05270 */
[----:B------:R-:W-:Y:S05]  /*2700*/  BRA.U UP0, `(.L_x_42) ;  /* 0x0000000100447547 */ /* 0x000fea000b800000 */
        /* <DEDUP_REMOVED lines=17> */
.L_x_42:
[----:B------:R-:W-:Y:S01]  /*2820*/  VIADD R11, R11, 0x1 ;  /* 0x000000010b0b7836 */ /* 0x000fe20000000000 */
[----:B------:R-:W-:Y:S01]  /*2830*/  PLOP3.LUT P1, PT, PT, PT, PT, 0x80, 0x8 ;  /* 0x000000000008781c */ /* 0x000fe20003f2f070 */
[----:B------:R-:W-:Y:S02]  /*2840*/  UIADD3 UR16, UPT, UPT, UR40, UR59, URZ ;  /* 0x0000003b28107290 */ /* 0x000fe4000fffe0ff */
[----:B------:R-:W-:Y:S01]  /*2850*/  UIADD3 UR20, UPT, UPT, UR39, UR62, URZ ;  /* 0x0000003e27147290 */ /* 0x000fe2000fffe0ff */
[----:B------:R-:W-:-:S04]  /*2860*/  ISETP.NE.AND P0, PT, R11, 0x2, PT ;  /* 0x000000020b00780c */ /* 0x000fc80003f05270 */
[----:B------:R-:W-:Y:S02]  /*2870*/  SEL R3, RZ, 0x1, P0 ;  /* 0x00000001ff037807 */ /* 0x000fe40000000000 */
[----:B------:R-:W-:Y:S02]  /*2880*/  SEL R11, R11, RZ, P0 ;  /* 0x000000ff0b0b7207 */ /* 0x000fe40000000000 */
[----:B------:R-:W-:Y:S01]  /*2890*/  LOP3.LUT R10, R10, R3, RZ, 0x3c, !PT ;  /* 0x000000030a0a7212 */ /* 0x000fe200078e3cff */
[----:B------:R-:W-:Y:S06]  /*28a0*/  BRA.U UP1, `(.L_x_43) ;  /* 0xfffffff101547547 */ /* 0x000fec000b83ffff */
[----:B------:R-:W-:Y:S01]  /*28b0*/  UIADD3 UR21, UPT, UPT, UR21, 0x40, URZ ;  /* 0x0000004015157890 */ /* 0x000fe2000fffe0ff */
[----:B------:R-:W-:-:S03]  /*28c0*/  SHF.L.U32 R3, R12, 0x1f, RZ ;  /* 0x0000001f0c037819 */ /* 0x000fc600000006ff */
[----:B------:R-:W-:-:S09]  /*28d0*/  ULEA UR4, UR7, UR21, 0x3 ;  /* 0x0000001507047291 */ /* 0x000fd2000f8e18ff */
[----:B------:R-:W2:Y:S02]  /*28e0*/  SYNCS.PHASECHK.TRANS64.TRYWAIT P0, [UR4], R3 ;  /* 0x00000003ff0075a7 */ /* 0x000ea40008001104 */
[----:B--2---:R-:W-:Y:S05]  /*28f0*/  @!P0 BRA `(.L_x_44) ;  /* 0x00000054003c8947 */ /* 0x004fea0003800000 */
.L_x_122:
[----:B------:R-:W-:-:S04]  /*2900*/  UIADD3 UR4, UPT, UPT, UR7, 0x1, URZ ;  /* 0x0000000107047890 */ /* 0x000fc8000fffe0ff */
[----:B------:R-:W-:-:S04]  /*2910*/  UISETP.NE.AND UP0, UPT, UR4, 0x8, UPT ;  /* 0x000000080400788c */ /* 0x000fc8000bf05270 */
[----:B------:R-:W-:Y:S02]  /*2920*/  USEL UR6, URZ, 0x1, UP0 ;  /* 0x00000001ff067887 */ /* 0x000fe40008000000 */
[----:B------:R-:W-:-:S04]  /*2930*/  USEL UR4, UR4, URZ, UP0 ;  /* 0x000000ff04047287 */ /* 0x000fc80008000000 */
[----:B------:R-:W-:Y:S01]  /*2940*/  ULEA UR5, UR4, UR21, 0x3 ;  /* 0x0000001504057291 */ /* 0x000fe2000f8e18ff */
[----:B------:R-:W-:-:S04]  /*2950*/  LOP3.LUT R2, R12, UR6, RZ, 0x3c, !PT ;  /* 0x000000060c027c12 */ /* 0x000fc8000f8e3cff */
[----:B-1----:R-:W-:-:S04]  /*2960*/  SHF.L.U32 R3, R2, 0x1f, RZ ;  /* 0x0000001f02037819 */ /* 0x002fc800000006ff */
[----:B------:R-:W1:Y:S02]  /*2970*/  SYNCS.PHASECHK.TRANS64.TRYWAIT P0, [UR5], R3 ;  /* 0x00000003ff0075a7 */ /* 0x000e640008001105 */
[----:B-1----:R-:W-:Y:S05]  /*2980*/  @!P0 BRA `(.L_x_45) ;  /* 0x0000005400308947 */ /* 0x002fea0003800000 */
.L_x_124:
        /* <DEDUP_REMOVED lines=9> */
.L_x_126:
        /* <DEDUP_REMOVED lines=9> */
.L_x_128:
        /* <DEDUP_REMOVED lines=9> */
.L_x_130:
        /* <DEDUP_REMOVED lines=9> */
.L_x_132:
        /* <DEDUP_REMOVED lines=9> */
.L_x_134:
[----:B------:R-:W-:-:S04]  /*2c60*/  UIADD3 UR4, UPT, UPT, UR4, 0x1, URZ ;  /* 0x0000000104047890 */ /* 0x000fc8000fffe0ff */
[----:B------:R-:W-:-:S04]  /*2c70*/  UISETP.NE.AND UP0, UPT, UR4, 0x8, UPT ;  /* 0x000000080400788c */ /* 0x000fc8000bf05270 */
[----:B------:R-:W-:Y:S02]  /*2c80*/  USEL UR5, URZ, 0x1, UP0 ;  /* 0x00000001ff057887 */ /* 0x000fe40008000000 */
[----:B------:R-:W-:-:S04]  /*2c90*/  USEL UR4, UR4, URZ, UP0 ;  /* 0x000000ff04047287 */ /* 0x000fc80008000000 */
[----:B------:R-:W-:Y:S01]  /*2ca0*/  ULEA UR4, UR4, UR21, 0x3 ;  /* 0x0000001504047291 */ /* 0x000fe2000f8e18ff */
[----:B-1----:R-:W-:-:S04]  /*2cb0*/  LOP3.LUT R3, R2, UR5, RZ, 0x3c, !PT ;  /* 0x0000000502037c12 */ /* 0x002fc8000f8e3cff */
[----:B------:R-:W-:Y:S01]  /*2cc0*/  SHF.L.U32 R3, R3, 0x1f, RZ ;  /* 0x0000001f03037819 */ /* 0x000fe200000006ff */
[----:B------:R-:W-:-:S07]  /*2cd0*/  IMAD.U32 R0, RZ, RZ, UR4 ;  /* 0x00000004ff007e24 */ /* 0x000fce000f8e00ff */
.L_x_51:
[----:B-1----:R1:W2:Y:S02]  /*2ce0*/  SYNCS.PHASECHK.TRANS64.TRYWAIT P0, [R0+URZ], R3 ;  /* 0x00000003000075a7 */ /* 0x0022a400080011ff */
[----:B--2---:R-:W-:Y:S05]  /*2cf0*/  @!P0 NANOSLEEP.SYNCS 0x989680 ;  /* 0x009896800000895d */ /* 0x004fea0003900000 */
[----:B------:R-:W2:Y:S02]  /*2d00*/  @!P0 SYNCS.PHASECHK.TRANS64 P0, [R0+URZ], R3 ;  /* 0x00000003000085a7 */ /* 0x000ea400080010ff */
[----:B--2---:R-:W-:Y:S05]  /*2d10*/  @P0 EXIT ;  /* 0x000000000000094d */ /* 0x004fea0003800000 */
[----:B------:R-:W-:Y:S05]  /*2d20*/  BRA `(.L_x_51) ;  /* 0xfffffffc00ec7947 */ /* 0x000fea000383ffff */
.L_x_23:
[----:B------:R-:W2:Y:S02]  /*2d30*/  S2UR UR4, SR_CgaCtaId ;  /* 0x00000000000479c3 */ /* 0x000ea40000008800 */
[----:B--2---:R-:W-:-:S04]  /*2d40*/  UISETP.NE.AND UP0, UPT, UR4, URZ, UPT ;  /* 0x000000ff0400728c */ /* 0x004fc8000bf05270 */
[----:B------:R-:W-:-:S09]  /*2d50*/  UISETP.NE.OR UP0, UPT, UR17, 0x1, UP0 ;  /* 0x000000011100788c */ /* 0x000fd20008705670 */
[----:B------:R-:W-:Y:S05]  /*2d60*/  BRA.U UP0, `(.L_x_52) ;  /* 0x00000005004c7547 */ /* 0x000fea000b800000 */
[----:B------:R-:W2:Y:S01]  /*2d70*/  S2UR UR5, SR_CgaCtaId ;  /* 0x00000000000579c3 */ /* 0x000ea20000008800 */
[----:B------:R-:W-:Y:S01]  /*2d80*/  UMOV UR4, 0x400 ;  /* 0x0000040000047882 */ /* 0x000fe20000000000 */
[----:B------:R-:W-:Y:S01]  /*2d90*/  ISETP.GE.U32.AND P2, PT, R0, 0x4, PT ;  /* 0x000000040000780c */ /* 0x000fe20003f46070 */
[----:B------:R-:W-:Y:S01]  /*2da0*/  IMAD.MOV.U32 R12, RZ, RZ, 0x1 ;  /* 0x00000001ff0c7424 */ /* 0x000fe200078e00ff */
[----:B------:R-:W-:Y:S02]  /*2db0*/  CS2R R10, SRZ ;  /* 0x00000000000a7805 */ /* 0x000fe4000001ff00 */
[----:B------:R-:W-:Y:S01]  /*2dc0*/  CS2R R8, SRZ ;  /* 0x0000000000087805 */ /* 0x000fe2000001ff00 */
[----:B--2---:R-:W-:-:S03]  /*2dd0*/  ULEA UR6, UR5, UR4, 0x18 ;  /* 0x0000000405067291 */ /* 0x004fc6000f8ec0ff */
[----:B------:R-:W-:-:S09]  /*2de0*/  UMOV UR5, URZ ;  /* 0x000000ff00057c82 */ /* 0x000fd20008000000 */
.L_x_56:
[----:B------:R-:W-:Y:S02]  /*2df0*/  LEA R2, R8, UR6, 0x3 ;  /* 0x0000000608027c11 */ /* 0x000fe4000f8e18ff */
[----:B------:R-:W-:-:S03]  /*2e00*/  SHF.L.U32 R5, R9, 0x1f, RZ ;  /* 0x0000001f09057819 */ /* 0x000fc600000006ff */
[----:B------:R-:W-:Y:S01]  /*2e10*/  VIADD R4, R2, 0x120 ;  /* 0x0000012002047836 */ /* 0x000fe20000000000 */
[----:B------:R-:W2:Y:S02]  /*2e20*/  SYNCS.PHASECHK.TRANS64.TRYWAIT P0, [R2+URZ+0x110], R5 ;  /* 0x00011005020075a7 */ /* 0x000ea400080011ff */
[----:B--2---:R-:W-:Y:S05]  /*2e30*/  @!P0 BRA `(.L_x_53) ;  /* 0x0000005000948947 */ /* 0x004fea0003800000 */
.L_x_135:
[----:B------:R-:W-:Y:S01]  /*2e40*/  ULEA UR4, UR5, UR6, 0x3 ;  /* 0x0000000605047291 */ /* 0x000fe2000f8e18ff */
[----:B------:R-:W-:Y:S02]  /*2e50*/  PRMT R4, RZ, 0x654, R4 ;  /* 0x00000654ff047816 */ /* 0x000fe40000000004 */
[----:B--2---:R-:W-:Y:S01]  /*2e60*/  SHF.L.U32 R5, R12, 0x1f, RZ ;  /* 0x0000001f0c057819 */ /* 0x004fe200000006ff */
[----:B------:R-:W-:Y:S01]  /*2e70*/  UIADD3 UR7, UPT, UPT, UR4, 0xb0, URZ ;  /* 0x000000b004077890 */ /* 0x000fe2000fffe0ff */
[----:B------:R2:W-:Y:S05]  /*2e80*/  SYNCS.ARRIVE.TRANS64.RED.A1T0 RZ, [R4+URZ], RZ ;  /* 0x000000ff04ff79a7 */ /* 0x0005ea00081004ff */
[----:B------:R-:W-:Y:S01]  /*2e90*/  IMAD.U32 R7, RZ, RZ, UR7 ;  /* 0x00000007ff077e24 */ /* 0x000fe2000f8e00ff */
[----:B------:R-:W3:Y:S04]  /*2ea0*/  SYNCS.PHASECHK.TRANS64.TRYWAIT P0, [UR4+0xc0], R5 ;  /* 0x0000c005ff0075a7 */ /* 0x000ee80008001104 */
[----:B------:R-:W-:Y:S01]  /*2eb0*/  PRMT R6, R0, 0x654, R7 ;  /* 0x0000065400067816 */ /* 0x000fe20000000007 */
[----:B--2---:R-:W-:Y:S01]  /*2ec0*/  @!P2 IMAD.MOV.U32 R4, RZ, RZ, 0x10 ;  /* 0x00000010ff04a424 */ /* 0x004fe200078e00ff */
[----:B---3--:R-:W-:Y:S06]  /*2ed0*/  @!P0 BRA `(.L_x_54) ;  /* 0x0000005000808947 */ /* 0x008fec0003800000 */
.L_x_137:
[----:B------:R-:W-:Y:S01]  /*2ee0*/  ULEA UR8, UR5, UR6, 0x4 ;  /* 0x0000000605087291 */ /* 0x000fe2000f8e20ff */
[----:B------:R-:W-:Y:S01]  /*2ef0*/  SEL R3, R6, R3, !P2 ;  /* 0x0000000306037207 */ /* 0x000fe20005000000 */
[----:B------:R-:W-:Y:S01]  /*2f00*/  UIADD3 UR9, UPT, UPT, UR4, 0xb0, URZ ;  /* 0x000000b004097890 */ /* 0x000fe2000fffe0ff */
[----:B--2---:R-:W-:Y:S01]  /*2f10*/  LEA R2, R11, UR6, 0x3 ;  /* 0x000000060b027c11 */ /* 0x004fe2000f8e18ff */
[----:B------:R-:W-:Y:S01]  /*2f20*/  UIADD3 UR8, UPT, UPT, UR8, 0x140, URZ ;  /* 0x0000014008087890 */ /* 0x000fe2000fffe0ff */
[----:B------:R-:W-:Y:S01]  /*2f30*/  SHF.L.U32 R5, R10, 0x1f, RZ ;  /* 0x0000001f0a057819 */ /* 0x000fe200000006ff */
[----:B------:R2:W-:Y:S01]  /*2f40*/  @!P2 SYNCS.ARRIVE.TRANS64.RED RZ, [R3+URZ], R4 ;  /* 0x0000000403ffa9a7 */ /* 0x0005e200080004ff */
[----:B------:R-:W-:Y:S01]  /*2f50*/  UIADD3 UR4, UPT, UPT, UR5, 0x1, URZ ;  /* 0x0000000105047890 */ /* 0x000fe2000fffe0ff */
[----:B------:R-:W-:-:S03]  /*2f60*/  VIADD R8, R8, 0x1 ;  /* 0x0000000108087836 */ /* 0x000fc60000000000 */
[----:B------:R-:W-:Y:S02]  /*2f70*/  UISETP.NE.AND UP0, UPT, UR4, 0x2, UPT ;  /* 0x000000020400788c */ /* 0x000fe4000bf05270 */
[----:B------:R-:W-:Y:S06]  /*2f80*/  UGETNEXTWORKID.BROADCAST [UR8], [UR9] ;  /* 0x00000000080073ca */ /* 0x000fec0008000100 */
[----:B------:R-:W-:Y:S01]  /*2f90*/  USEL UR7, URZ, 0x1, UP0 ;  /* 0x00000001ff077887 */ /* 0x000fe20008000000 */
[----:B------:R-:W-:Y:S01]  /*2fa0*/  ISETP.NE.AND P0, PT, R8, 0x2, PT ;  /* 0x000000020800780c */ /* 0x000fe20003f05270 */
[----:B------:R-:W-:Y:S01]  /*2fb0*/  USEL UR5, UR4, URZ, UP0 ;  /* 0x000000ff04057287 */ /* 0x000fe20008000000 */
[----:B------:R-:W3:Y:S03]  /*2fc0*/  SYNCS.PHASECHK.TRANS64.TRYWAIT P1, [R2+URZ+0xb0], R5 ;  /* 0x0000b005020075a7 */ /* 0x000ee600080211ff */
[----:B------:R-:W-:Y:S01]  /*2fd0*/  LOP3.LUT R12, R12, UR7, RZ, 0x3c, !PT ;  /* 0x000000070c0c7c12 */ /* 0x000fe2000f8e3cff */
[----:B--23--:R-:W-:Y:S07]  /*2fe0*/  @!P1 BRA `(.L_x_55) ;  /* 0x0000005000549947 */ /* 0x00cfee0003800000 */
.L_x_138:
[C---:B------:R-:W-:Y:S01]  /*2ff0*/  LEA R4, R11.reuse, UR6, 0x4 ;  /* 0x000000060b047c11 */ /* 0x040fe2000f8e20ff */
[----:B--2---:R-:W-:Y:S01]  /*3000*/  VIADD R2, R2, 0xc0 ;  /* 0x000000c002027836 */ /* 0x004fe20000000000 */
[----:B------:R-:W-:Y:S01]  /*3010*/  SEL R8, R8, RZ, P0 ;  /* 0x000000ff08087207 */ /* 0x000fe20000000000 */
[----:B------:R-:W-:-:S03]  /*3020*/  VIADD R11, R11, 0x1 ;  /* 0x000000010b0b7836 */ /* 0x000fc60000000000 */
[----:B------:R-:W2:Y:S01]  /*3030*/  LDS.128 R4, [R4+0x140] ;  /* 0x0001400004047984 */ /* 0x000ea20000000c00 */
[----:B------:R-:W-:Y:S02]  /*3040*/  PRMT R2, RZ, 0x654, R2 ;  /* 0x00000654ff027816 */ /* 0x000fe40000000002 */
[C---:B------:R-:W-:Y:S01]  /*3050*/  ISETP.NE.AND P1, PT, R11.reuse, 0x2, PT ;  /* 0x000000020b00780c */ /* 0x040fe20003f25270 */
[----:B------:R-:W-:Y:S01]  /*3060*/  @!PT LDS RZ, [RZ] ;  /* 0x00000000fffff984 */ /* 0x000fe20000000800 */
[----:B------:R-:W-:Y:S01]  /*3070*/  @!PT LDS RZ, [RZ] ;  /* 0x00000000fffff984 */ /* 0x000fe20000000800 */
[----:B------:R-:W-:Y:S01]  /*3080*/  @!PT LDS RZ, [RZ] ;  /* 0x00000000fffff984 */ /* 0x000fe20000000800 */
[----:B------:R-:W-:Y:S01]  /*3090*/  @!PT LDS RZ, [RZ] ;  /* 0x00000000fffff984 */ /* 0x000fe20000000800 */
[----:B------:R3:W-:Y:S06]  /*30a0*/  MEMBAR.ALL.CTA ;  /* 0x0000000000007992 */ /* 0x0007ec0000008000 */
[----:B---3--:R-:W3:Y:S01]  /*30b0*/  FENCE.VIEW.ASYNC.S ;  /* 0x00000000000073c6 */ /* 0x008ee20000000000 */
[----:B------:R-:W-:Y:S01]  /*30c0*/  SEL R11, R11, RZ, P1 ;  /* 0x000000ff0b0b7207 */ /* 0x000fe20000800000 */
[----:B---3--:R3:W-:Y:S01]  /*30d0*/  SYNCS.ARRIVE.TRANS64.RED.A1T0 RZ, [R2+URZ], RZ ;  /* 0x000000ff02ff79a7 */ /* 0x0087e200081004ff */
[----:B--2---:R-:W-:-:S02]  /*30e0*/  LOP3.LUT P3, RZ, R6, 0x1, RZ, 0xc0, !PT ;  /* 0x0000000106ff7812 */ /* 0x004fc4000786c0ff */
[----:B------:R-:W-:-:S04]  /*30f0*/  SEL R5, RZ, 0x1, P1 ;  /* 0x00000001ff057807 */ /* 0x000fc80000800000 */
[----:B------:R-:W-:Y:S02]  /*3100*/  LOP3.LUT R10, R10, R5, RZ, 0x3c, !PT ;  /* 0x000000050a0a7212 */ /* 0x000fe400078e3cff */
[----:B---3--:R-:W-:-:S04]  /*3110*/  SEL R2, RZ, 0x1, P0 ;  /* 0x00000001ff027807 */ /* 0x008fc80000000000 */
[----:B------:R-:W-:Y:S01]  /*3120*/  LOP3.LUT R9, R9, R2, RZ, 0x3c, !PT ;  /* 0x0000000209097212 */ /* 0x000fe200078e3cff */
[----:B------:R-:W-:Y:S06]  /*3130*/  @P3 BRA `(.L_x_56) ;  /* 0xfffffffc002c3947 */ /* 0x000fec000383ffff */
[----:B------:R-:W-:Y:S01]  /*3140*/  ULEA UR4, UR5, UR6, 0x3 ;  /* 0x0000000605047291 */ /* 0x000fe2000f8e18ff */
[----:B------:R-:W-:-:S08]  /*3150*/  SHF.L.U32 R3, R12, 0x1f, RZ ;  /* 0x0000001f0c037819 */ /* 0x000fd000000006ff */
[----:B------:R-:W2:Y:S02]  /*3160*/  SYNCS.PHASECHK.TRANS64 P0, [UR4+0xc0], R3 ;  /* 0x0000c003ff0075a7 */ /* 0x000ea40008001004 */
[----:B--2---:R-:W-:Y:S05]  /*3170*/  @P0 BRA `(.L_x_57) ;  /* 0x0000000000080947 */ /* 0x004fea0003800000 */
[----:B------:R-:W2:Y:S02]  /*3180*/  SYNCS.PHASECHK.TRANS64.TRYWAIT P0, [UR4+0xc0], R3 ;  /* 0x0000c003ff0075a7 */ /* 0x000ea40008001104 */
[----:B--2---:R-:W-:Y:S05]  /*3190*/  @!P0 BRA `(.L_x_58) ;  /* 0x0000004c00fc8947 */ /* 0x004fea0003800000 */
.L_x_57:
[----:B------:R-:W-:-:S04]  /*31a0*/  UIADD3 UR7, UPT, UPT, UR5, 0x1, URZ ;  /* 0x0000000105077890 */ /* 0x000fc8000fffe0ff */
[----:B------:R-:W-:-:S04]  /*31b0*/  UISETP.NE.AND UP0, UPT, UR7, 0x2, UPT ;  /* 0x000000020700788c */ /* 0x000fc8000bf05270 */
[----:B------:R-:W-:Y:S02]  /*31c0*/  USEL UR8, URZ, 0x1, UP0 ;  /* 0x00000001ff087887 */ /* 0x000fe40008000000 */
[----:B------:R-:W-:-:S04]  /*31d0*/  USEL UR7, UR7, URZ, UP0 ;  /* 0x000000ff07077287 */ /* 0x000fc80008000000 */
[----:B------:R-:W-:Y:S01]  /*31e0*/  ULEA UR7, UR7, UR6, 0x3 ;  /* 0x0000000607077291 */ /* 0x000fe2000f8e18ff */
[----:B--2---:R-:W-:-:S04]  /*31f0*/  LOP3.LUT R3, R12, UR8, RZ, 0x3c, !PT ;  /* 0x000000080c037c12 */ /* 0x004fc8000f8e3cff */
[----:B------:R-:W-:-:S04]  /*3200*/  SHF.L.U32 R0, R3, 0x1f, RZ ;  /* 0x0000001f03007819 */ /* 0x000fc800000006ff */
[----:B------:R-:W2:Y:S02]  /*3210*/  SYNCS.PHASECHK.TRANS64 P0, [UR7+0xc0], R0 ;  /* 0x0000c000ff0075a7 */ /* 0x000ea40008001007 */
[----:B-12---:R-:W-:Y:S05]  /*3220*/  @P0 EXIT ;  /* 0x000000000000094d */ /* 0x006fea0003800000 */
[----:B------:R-:W-:Y:S02]  /*3230*/  SHF.L.U32 R3, R3, 0x1f, RZ ;  /* 0x0000001f03037819 */ /* 0x000fe400000006ff */
[----:B------:R-:W-:-:S07]  /*3240*/  MOV R0, UR7 ;  /* 0x0000000700007c02 */ /* 0x000fce0008000f00 */
.L_x_59:
[----:B-1----:R1:W2:Y:S02]  /*3250*/  SYNCS.PHASECHK.TRANS64.TRYWAIT P0, [R0+URZ+0xc0], R3 ;  /* 0x0000c003000075a7 */ /* 0x0022a400080011ff */
[----:B--2---:R-:W-:Y:S05]  /*3260*/  @!P0 NANOSLEEP.SYNCS 0x989680 ;  /* 0x009896800000895d */ /* 0x004fea0003900000 */
[----:B------:R-:W2:Y:S02]  /*3270*/  @!P0 SYNCS.PHASECHK.TRANS64 P0, [R0+URZ+0xc0], R3 ;  /* 0x0000c003000085a7 */ /* 0x000ea400080010ff */
[----:B--2---:R-:W-:Y:S05]  /*3280*/  @P0 EXIT ;  /* 0x000000000000094d */ /* 0x004fea0003800000 */
[----:B------:R-:W-:Y:S05]  /*3290*/  BRA `(.L_x_59) ;  /* 0xfffffffc00ec7947 */ /* 0x000fea000383ffff */
.L_x_52:
[----:B------:R-:W-:Y:S05]  /*32a0*/  BRA.U UP4, `(.L_x_60) ;  /* 0x0000000d04d87547 */ /* 0x000fea000b800000 */
[----:B------:R-:W2:Y:S01]  /*32b0*/  S2UR UR7, SR_CgaCtaId ;  /* 0x00000000000779c3 */ /* 0x000ea20000008800 */
[----:B------:R-:W-:Y:S01]  /*32c0*/  UMOV UR4, 0x40 ;  /* 0x0000004000047882 */ /* 0x000fe20000000000 */
[----:B------:R-:W-:Y:S01]  /*32d0*/  NOP ;  /* 0x0000000000007918 */ /* 0x000fe20000000000 */
[----:B------:R-:W-:Y:S01]  /*32e0*/  UMOV UR6, 0x400 ;  /* 0x0000040000067882 */ /* 0x000fe20000000000 */
[----:B--2---:R-:W-:Y:S02]  /*32f0*/  ULEA UR5, UR7, UR4, 0x18 ;  /* 0x0000000407057291 */ /* 0x004fe4000f8ec0ff */
[----:B------:R-:W-:-:S07]  /*3300*/  ULEA UR6, UR7, UR6, 0x18 ;  /* 0x0000000607067291 */ /* 0x000fce000f8ec0ff */
[----:B------:R-:W2:Y:S02]  /*3310*/  LDS.U8 R0, [UR5+0x1c] ;  /* 0x00001c05ff007984 */ /* 0x000ea40008000000 */
[----:B--2---:R-:W-:-:S13]  /*3320*/  ISETP.NE.AND P0, PT, R0, RZ, PT ;  /* 0x000000ff0000720c */ /* 0x004fda0003f05270 */
[----:B------:R-:W-:Y:S05]  /*3330*/  @P0 BRA `(.L_x_61) ;  /* 0x0000000000580947 */ /* 0x000fea0003800000 */
[----:B------:R-:W-:-:S13]  /*3340*/  ELECT P0, URZ, PT ;  /* 0x0000000000ff782f */ /* 0x000fda0003800000 */
[----:B------:R-:W-:Y:S05]  /*3350*/  @!P0 BRA `(.L_x_62) ;  /* 0x0000000000608947 */ /* 0x000fea0003800000 */
[----:B------:R-:W-:Y:S01]  /*3360*/  UMOV UR4, 0x10 ;  /* 0x0000001000047882 */ /* 0x000fe20000000000 */
[----:B------:R-:W-:Y:S01]  /*3370*/  HFMA2 R0, -RZ, RZ, 0, 5.9604644775390625e-08 ;  /* 0x00000001ff007431 */ /* 0x000fe200000001ff */
[----:B------:R-:W-:-:S03]  /*3380*/  MOV R3, 0xffff ;  /* 0x0000ffff00037802 */ /* 0x000fc60000000f00 */
[----:B------:R-:W-:Y:S04]  /*3390*/  DEPBAR.LE SB2, 0x36 ;  /* 0x0000ad800000791a */ /* 0x000fe80000000000 */
[----:B------:R-:W2:Y:S02]  /*33a0*/  UTCATOMSWS.FIND_AND_SET.ALIGN UP0, UR4, UR4 ;  /* 0x00000004000475e3 */ /* 0x000ea40008000800 */
[----:B--2---:R-:W-:Y:S01]  /*33b0*/  MOV R4, UR4 ;  /* 0x0000000400047c02 */ /* 0x004fe20008000f00 */
[----:B------:R-:W-:Y:S06]  /*33c0*/  BRA.U UP0, `(.L_x_63) ;  /* 0x0000000100187547 */ /* 0x000fec000b800000 */
.L_x_64:
[----:B------:R-:W-:Y:S05]  /*33d0*/  NANOSLEEP 0x64 ;  /* 0x000000640000795d */ /* 0x000fea0003800000 */
[----:B------:R-:W-:-:S05]  /*33e0*/  UMOV UR4, 0x10 ;  /* 0x0000001000047882 */ /* 0x000fca0000000000 */
[----:B------:R-:W-:Y:S04]  /*33f0*/  DEPBAR.LE SB2, 0x36 ;  /* 0x0000ad800000791a */ /* 0x000fe80000000000 */
[----:B------:R-:W2:Y:S02]  /*3400*/  UTCATOMSWS.FIND_AND_SET.ALIGN UP0, UR4, UR4 ;  /* 0x00000004000475e3 */ /* 0x000ea40008000800 */
[----:B--2---:R-:W-:Y:S01]  /*3410*/  MOV R4, UR4 ;  /* 0x0000000400047c02 */ /* 0x004fe20008000f00 */
[----:B------:R-:W-:Y:S05]  /*3420*/  BRA.U !UP0, `(.L_x_64) ;  /* 0xfffffffd08e87547 */ /* 0x000fea000b83ffff */
.L_x_63:
[-C--:B------:R-:W-:Y:S02]  /*3430*/  SHF.L.U32 R3, R3, R4.reuse, RZ ;  /* 0x0000000403037219 */ /* 0x080fe400000006ff */
[----:B------:R-:W-:Y:S01]  /*3440*/  SHF.L.U32 R0, R0, R4, RZ ;  /* 0x0000000400007219 */ /* 0x000fe200000006ff */
[----:B------:R-:W-:Y:S02]  /*3450*/  IMAD.SHL.U32 R4, R4, 0x20, RZ ;  /* 0x0000002004047824 */ /* 0x000fe400078e00ff */
[----:B------:R2:W-:Y:S04]  /*3460*/  ATOMS.OR RZ, [UR5+0x14], R3 ;  /* 0x00001403ffff798c */ /* 0x0005e8000b000005 */
[----:B------:R2:W-:Y:S04]  /*3470*/  ATOMS.OR RZ, [UR5+0x18], R0 ;  /* 0x00001800ffff798c */ /* 0x0005e8000b000005 */
[----:B------:R2:W-:Y:S01]  /*3480*/  STS [UR6+0x160], R4 ;  /* 0x00016004ff007988 */ /* 0x0005e20008000806 */
[----:B------:R-:W-:Y:S05]  /*3490*/  BRA `(.L_x_62) ;  /* 0x0000000000107947 */ /* 0x000fea0003800000 */
.L_x_61:
[----:B------:R-:W-:Y:S02]  /*34a0*/  MOV R0, 0xffffffff ;  /* 0xffffffff00007802 */ /* 0x000fe40000000f00 */
[----:B------:R-:W-:-:S03]  /*34b0*/  MOV R4, 0x34e0 ;  /* 0x000034e000047802 */ /* 0x000fc60000000f00 */
[----:B------:R2:W-:Y:S04]  /*34c0*/  STS [UR6+0x160], R0 ;  /* 0x00016000ff007988 */ /* 0x0005e80008000806 */
[----:B-12--5:R-:W-:Y:S05]  /*34d0*/  CALL.REL.NOINC `($__internal_1_$__cuda_sm10x_tcgen05_guardrail_trap_phase_invalid_during_alloc) ;  /* 0x0000005000b87944 */ /* 0x026fea0003c00000 */
.L_x_62:
[----:B------:R-:W-:Y:S05]  /*34e0*/  WARPSYNC.ALL ;  /* 0x0000000000007948 */ /* 0x000fea0003800000 */
[----:B------:R-:W3:Y:S01]  /*34f0*/  S2UR UR4, SR_CgaCtaId ;  /* 0x00000000000479c3 */ /* 0x000ee20000008800 */
[----:B------:R-:W-:Y:S01]  /*3500*/  UMOV UR26, 0x400 ;  /* 0x00000400001a7882 */ /* 0x000fe20000000000 */
[----:B------:R-:W-:-:S06]  /*3510*/  NOP ;  /* 0x0000000000007918 */ /* 0x000fcc0000000000 */
[----:B------:R-:W-:Y:S06]  /*3520*/  BAR.ARV 0x6, 0xa0 ;  /* 0x0182800000007b1d */ /* 0x000fec0000002000 */
[----:B------:R-:W4:Y:S01]  /*3530*/  LDCU UR5, c[0x0][0x38c] ;  /* 0x00007180ff0577ac */ /* 0x000f220008000800 */
[----:B------:R-:W-:Y:S01]  /*3540*/  LOP3.LUT R2, R2, 0xffff, RZ, 0xc0, !PT ;  /* 0x0000ffff02027812 */ /* 0x000fe200078ec0ff */
[----:B------:R-:W-:Y:S01]  /*3550*/  IMAD.MOV.U32 R11, RZ, RZ, 0x1 ;  /* 0x00000001ff0b7424 */ /* 0x000fe200078e00ff */
[----:B------:R-:W-:Y:S01]  /*3560*/  CS2R R8, SRZ ;  /* 0x0000000000087805 */ /* 0x000fe2000001ff00 */
[----:B------:R-:W1:Y:S01]  /*3570*/  LDCU UR7, c[0x0][0x38c] ;  /* 0x00007180ff0777ac */ /* 0x000e620008000800 */
[----:B------:R-:W-:Y:S01]  /*3580*/  R2UR UR27, R2 ;  /* 0x00000000021b72ca */ /* 0x000fe200000e0000 */
[----:B------:R-:W-:Y:S01]  /*3590*/  IMAD.MOV.U32 R10, RZ, RZ, RZ ;  /* 0x000000ffff0a7224 */ /* 0x000fe200078e00ff */
[----:B------:R-:W-:Y:S01]  /*35a0*/  UMOV UR30, URZ ;  /* 0x000000ff001e7c82 */ /* 0x000fe20008000000 */
[----:B------:R-:W-:Y:S01]  /*35b0*/  UMOV UR24, URZ ;  /* 0x000000ff00187c82 */ /* 0x000fe20008000000 */
[----:B---3--:R-:W-:Y:S01]  /*35c0*/  ULEA UR26, UR4, UR26, 0x18 ;  /* 0x0000001a041a7291 */ /* 0x008fe2000f8ec0ff */
[----:B------:R-:W-:Y:S01]  /*35d0*/  UMOV UR38, 0x0 ;  /* 0x0000000000267882 */ /* 0x000fe20000000000 */
[----:B------:R-:W-:-:S02]  /*35e0*/  UMOV UR39, 0x4200490 ;  /* 0x0420049000277882 */ /* 0x000fc40000000000 */
[----:B------:R-:W-:Y:S02]  /*35f0*/  UIADD3 UR4, UPT, UPT, UR26, 0x4400, URZ ;  /* 0x000044001a047890 */ /* 0x000fe4000fffe0ff */
[----:B------:R-:W-:Y:S02]  /*3600*/  UIADD3 UR6, UPT, UPT, UR26, 0x14400, URZ ;  /* 0x000144001a067890 */ /* 0x000fe4000fffe0ff */
[----:B----4-:R-:W-:Y:S01]  /*3610*/  UIADD3 UR5, UPT, UPT, UR5, 0x7f, URZ ;  /* 0x0000007f05057890 */ /* 0x010fe2000fffe0ff */
[----:B--2---:R-:W2:Y:S01]  /*3620*/  LDS R0, [UR26+0x160] ;  /* 0x0001601aff007984 */ /* 0x004ea20008000800 */
[----:B-1----:R-:W-:Y:S01]  /*3630*/  UMOV UR36, 0x0 ;  /* 0x0000000000247882 */ /* 0x002fe20000000000 */
[----:B------:R-:W-:Y:S01]  /*3640*/  UMOV UR37, 0x4200490 ;  /* 0x0420049000257882 */ /* 0x000fe20000000000 */
[----:B------:R-:W-:Y:S02]  /*3650*/  USHF.R.S32.HI UR40, URZ, 0x1f, UR5 ;  /* 0x0000001fff287899 */ /* 0x000fe40008011405 */
[----:B------:R-:W-:-:S02]  /*3660*/  UISETP.GE.AND UP4, UPT, UR7, 0x1, UPT ;  /* 0x000000010700788c */ /* 0x000fc4000bf86270 */
[----:B------:R-:W-:Y:S02]  /*3670*/  ULEA.HI UR40, UR40, UR5, URZ, 0x7 ;  /* 0x0000000528287291 */ /* 0x000fe4000f8f38ff */
[----:B------:R-:W-:Y:S02]  /*3680*/  USHF.R.U32.HI UR5, URZ, 0x4, UR4 ;  /* 0x00000004ff057899 */ /* 0x000fe40008011604 */
[----:B------:R-:W-:Y:S02]  /*3690*/  USHF.R.S32.HI UR40, URZ, 0x7, UR40 ;  /* 0x00000007ff287899 */ /* 0x000fe40008011428 */
[----:B------:R-:W-:Y:S02]  /*36a0*/  USHF.R.U32.HI UR4, URZ, 0x4, UR6 ;  /* 0x00000004ff047899 */ /* 0x000fe40008011606 */
[----:B------:R-:W-:Y:S02]  /*36b0*/  UISETP.LT.AND UP0, UPT, UR40, 0x1, UPT ;  /* 0x000000012800788c */ /* 0x000fe4000bf01270 */
[----:B------:R-:W-:-:S02]  /*36c0*/  ULOP3.LUT UR5, UR5, 0x3fff, URZ, 0xc0, !UPT ;  /* 0x00003fff05057892 */ /* 0x000fc4000f8ec0ff */
[----:B------:R-:W-:Y:S02]  /*36d0*/  ULOP3.LUT UR4, UR4, 0x3fff, URZ, 0xc0, !UPT ;  /* 0x00003fff04047892 */ /* 0x000fe4000f8ec0ff */
[----:B------:R-:W-:Y:S02]  /*36e0*/  USEL UR41, UR40, 0x1, !UP0 ;  /* 0x0000000128297887 */ /* 0x000fe4000c000000 */
[----:B------:R-:W-:Y:S02]  /*36f0*/  ULOP3.LUT UR28, UR5, 0x10000, URZ, 0xfc, !UPT ;  /* 0x00010000051c7892 */ /* 0x000fe4000f8efcff */
[----:B------:R-:W-:Y:S02]  /*3700*/  ULOP3.LUT UR29, UR4, 0x10000, URZ, 0xfc, !UPT ;  /* 0x00010000041d7892 */ /* 0x000fe4000f8efcff */
[----:B------:R-:W-:Y:S01]  /*3710*/  UIADD3 UR41, UPT, UPT, -UR41, URZ, URZ ;  /* 0x000000ff29297290 */ /* 0x000fe2000fffe1ff */
[----:B------:R-:W-:Y:S01]  /*3720*/  UMOV UR34, 0x0 ;  /* 0x0000000000227882 */ /* 0x000fe20000000000 */
[----:B------:R-:W-:Y:S01]  /*3730*/  UMOV UR35, 0x4200490 ;  /* 0x0420049000237882 */ /* 0x000fe20000000000 */
[----:B------:R-:W-:Y:S01]  /*3740*/  UMOV UR32, 0x0 ;  /* 0x0000000000207882 */ /* 0x000fe20000000000 */
[----:B------:R-:W-:Y:S01]  /*3750*/  UMOV UR33, 0x4200490 ;  /* 0x0420049000217882 */ /* 0x000fe20000000000 */
[----:B--2---:R-:W-:-:S15]  /*3760*/  R2UR UR42, R0 ;  /* 0x00000000002a72ca */ /* 0x004fde00000e0000 */
.L_x_71:
[----:B------:R-:W-:Y:S02]  /*3770*/  LEA R0, R10, UR26, 0x3 ;  /* 0x0000001a0a007c11 */ /* 0x000fe4000f8e18ff */
[----:B------:R-:W-:Y:S02]  /*3780*/  SHF.L.U32 R5, R9, 0x1f, RZ ;  /* 0x0000001f09057819 */ /* 0x000fe400000006ff */
[----:B------:R-:W-:Y:S01]  /*3790*/  PLOP3.LUT P0, PT, PT, PT, UP4, 0x80, 0x8 ;  /* 0x000000000008781c */ /* 0x000fe20003f0f048 */
[----:B------:R-:W-:Y:S01]  /*37a0*/  VIADD R3, R0, 0xc0 ;  /* 0x000000c000037836 */ /* 0x000fe20000000000 */
[----:B-1----:R-:W1:Y:S02]  /*37b0*/  SYNCS.PHASECHK.TRANS64.TRYWAIT P1, [R0+URZ+0xb0], R5 ;  /* 0x0000b005000075a7 */ /* 0x002e6400080211ff */
[----:B-1-3--:R-:W-:Y:S09]  /*37c0*/  @!P1 BRA `(.L_x_65) ;  /* 0x0000004800889947 */ /* 0x00aff20003800000 */
.L_x_140:
[----:B------:R-:W-:Y:S01]  /*37d0*/  LEA R4, R10, UR26, 0x4 ;  /* 0x0000001a0a047c11 */ /* 0x000fe2000f8e20ff */
[----:B------:R-:W-:Y:S01]  /*37e0*/  @UP4 ULEA UR4, UR24, UR26, 0x3 ;  /* 0x0000001a18044291 */ /* 0x000fe2000f8e18ff */
[----:B------:R-:W-:Y:S01]  /*37f0*/  PLOP3.LUT P2, PT, PT, PT, PT, 0x80, 0x8 ;  /* 0x000000000008781c */ /* 0x000fe20003f4f070 */
[----:B------:R-:W-:Y:S01]  /*3800*/  ULEA UR31, UR30, UR26, 0x3 ;  /* 0x0000001a1e1f7291 */ /* 0x000fe2000f8e18ff */
[----:B------:R-:W-:Y:S02]  /*3810*/  PRMT R3, RZ, 0x654, R3 ;  /* 0x00000654ff037816 */ /* 0x000fe40000000003 */
[----:B-1----:R-:W1:Y:S01]  /*3820*/  LDS.128 R4, [R4+0x140] ;  /* 0x0001400004047984 */ /* 0x002e620000000c00 */
[----:B------:R-:W-:Y:S02]  /*3830*/  @P0 SHF.L.U32 R2, R8, 0x1f, RZ ;  /* 0x0000001f08020819 */ /* 0x000fe400000006ff */
[----:B------:R-:W-:Y:S01]  /*3840*/  SHF.L.U32 R0, R11, 0x1f, RZ ;  /* 0x0000001f0b007819 */ /* 0x000fe200000006ff */
[----:B------:R-:W-:Y:S01]  /*3850*/  @!PT LDS RZ, [RZ] ;  /* 0x00000000fffff984 */ /* 0x000fe20000000800 */
[----:B------:R-:W-:Y:S01]  /*3860*/  @!PT LDS RZ, [RZ] ;  /* 0x00000000fffff984 */ /* 0x000fe20000000800 */
[----:B------:R-:W-:Y:S01]  /*3870*/  @!PT LDS RZ, [RZ] ;  /* 0x00000000fffff984 */ /* 0x000fe20000000800 */
[----:B------:R-:W-:Y:S01]  /*3880*/  @!PT LDS RZ, [RZ] ;  /* 0x00000000fffff984 */ /* 0x000fe20000000800 */
[----:B------:R2:W-:Y:S06]  /*3890*/  MEMBAR.ALL.CTA ;  /* 0x0000000000007992 */ /* 0x0005ec0000008000 */
[----:B--2---:R-:W2:Y:S02]  /*38a0*/  FENCE.VIEW.ASYNC.S ;  /* 0x00000000000073c6 */ /* 0x004ea40000000000 */
[----:B--2---:R2:W-:Y:S01]  /*38b0*/  SYNCS.ARRIVE.TRANS64.RED.A1T0 RZ, [R3+URZ], RZ ;  /* 0x000000ff03ff79a7 */ /* 0x0045e200081004ff */
[----:B------:R2:W3:Y:S01]  /*38c0*/  @P0 SYNCS.PHASECHK.TRANS64.TRYWAIT P2, [UR4], R2 ;  /* 0x00000002ff0005a7 */ /* 0x0004e20008041104 */
[----:B------:R-:W-:Y:S01]  /*38d0*/  ULEA.HI UR4, UR30, UR30, URZ, 0x1 ;  /* 0x0000001e1e047291 */ /* 0x000fe2000f8f08ff */
[----:B-1----:R-:W-:-:S03]  /*38e0*/  LOP3.LUT P1, RZ, R6, 0x1, RZ, 0xc0, !PT ;  /* 0x0000000106ff7812 */ /* 0x002fc6000782c0ff */
[----:B------:R-:W-:Y:S02]  /*38f0*/  USHF.L.U32 UR11, UR4, 0x6, URZ ;  /* 0x00000006040b7899 */ /* 0x000fe400080006ff */
[----:B------:R-:W-:Y:S02]  /*3900*/  ULOP3.LUT UR4, UR4, 0xffe, URZ, 0xc0, !UPT ;  /* 0x00000ffe04047892 */ /* 0x000fe4000f8ec0ff */
[----:B------:R-:W-:Y:S02]  /*3910*/  ULOP3.LUT UR11, UR11, 0xffffff80, URZ, 0xc0, !UPT ;  /* 0xffffff800b0b7892 */ /* 0x000fe4000f8ec0ff */
[----:B------:R-:W-:Y:S02]  /*3920*/  UIADD3 UR4, UPT, UPT, -UR4, UR30, URZ ;  /* 0x0000001e04047290 */ /* 0x000fe4000fffe1ff */
[----:B------:R-:W-:Y:S01]  /*3930*/  UIADD3 UR11, UPT, UPT, UR42, UR11, URZ ;  /* 0x0000000b2a0b7290 */ /* 0x000fe2000fffe0ff */
[----:B------:R-:W1:Y:S03]  /*3940*/  SYNCS.PHASECHK.TRANS64.TRYWAIT P0, [UR31+0xf0], R0 ;  /* 0x0000f000ff0075a7 */ /* 0x000e66000800111f */
[----:B------:R-:W-:Y:S01]  /*3950*/  ULEA UR11, UR4, UR11, 0x14 ;  /* 0x0000000b040b7291 */ /* 0x000fe2000f8ea0ff */
[----:B-123--:R-:W-:Y:S11]  /*3960*/  @!P0 BRA `(.L_x_66) ;  /* 0x0000004800348947 */ /* 0x00eff60003800000 */
.L_x_142:
[----:B------:R-:W-:Y:S01]  /*3970*/  IADD3 R10, PT, PT, R10, 0x1, RZ ;  /* 0x000000010a0a7810 */ /* 0x000fe20007ffe0ff */
[----:B------:R-:W-:Y:S06]  /*3980*/  BRA.U !UP4, `(.L_x_67) ;  /* 0x000000010cc07547 */ /* 0x000fec000b800000 */
[----:B------:R-:W-:Y:S01]  /*3990*/  UPLOP3.LUT UP2, UPT, UPT, UPT, UPT, 0x40, 0x4 ;  /* 0x000000000004789c */ /* 0x000fe20003f4e870 */
[----:B------:R-:W-:Y:S01]  /*39a0*/  UMOV UR23, UR41 ;  /* 0x0000002900177c82 */ /* 0x000fe20008000000 */
[----:B------:R-:W-:Y:S01]  /*39b0*/  UMOV UR22, UR40 ;  /* 0x0000002800167c82 */ /* 0x000fe20008000000 */
[----:B------:R-:W-:-:S08]  /*39c0*/  UMOV UR10, UR24 ;  /* 0x00000018000a7c82 */ /* 0x000fd00008000000 */
.L_x_70:
[----:B------:R-:W-:Y:S02]  /*39d0*/  UIADD3 UR23, UPT, UPT, UR23, 0x1, URZ ;  /* 0x0000000117177890 */ /* 0x000fe4000fffe0ff */
[----:B--2---:R-:W-:Y:S02]  /*39e0*/  ULEA UR5, UR10, UR26, 0x3 ;  /* 0x0000001a0a057291 */ /* 0x004fe4000f8e18ff */
[----:B------:R-:W-:Y:S01]  /*39f0*/  UISETP.NE.AND UP3, UPT, UR23, URZ, UPT ;  /* 0x000000ff1700728c */ /* 0x000fe2000bf65270 */
[----:B---3--:R-:W-:Y:S10]  /*3a00*/  @P2 BRA `(.L_x_68) ;  /* 0x00000000000c2947 */ /* 0x008ff40003800000 */
[----:B-1----:R-:W-:Y:S04]  /*3a10*/  SHF.L.U32 R3, R8, 0x1f, RZ ;  /* 0x0000001f08037819 */ /* 0x002fe800000006ff */
[----:B------:R-:W1:Y:S02]  /*3a20*/  SYNCS.PHASECHK.TRANS64.TRYWAIT P0, [UR5], R3 ;  /* 0x00000003ff0075a7 */ /* 0x000e640008001105 */
[----:B-1----:R-:W-:Y:S05]  /*3a30*/  @!P0 BRA `(.L_x_69) ;  /* 0x0000004800188947 */ /* 0x002fea0003800000 */
.L_x_68:
[----:B------:R-:W-:Y:S01]  /*3a40*/  UISETP.NE.AND UP0, UPT, UR22, 0x1, UPT ;  /* 0x000000011600788c */ /* 0x000fe2000bf05270 */
[----:B------:R-:W-:Y:S01]  /*3a50*/  PLOP3.LUT P2, PT, PT, PT, PT, 0x80, 0x8 ;  /* 0x000000000008781c */ /* 0x000fe20003f4f070 */
[----:B------:R-:W-:Y:S02]  /*3a60*/  UIADD3 UR4, UPT, UPT, UR10, 0x1, URZ ;  /* 0x000000010a047890 */ /* 0x000fe4000fffe0ff */
[----:B------:R-:W-:Y:S02]  /*3a70*/  UIADD3 UR25, UPT, UPT, UR5, 0x40, URZ ;  /* 0x0000004005197890 */ /* 0x000fe4000fffe0ff */
[----:B------:R-:W-:Y:S01]  /*3a80*/  UISETP.NE.AND UP1, UPT, UR4, 0x8, UPT ;  /* 0x000000080400788c */ /* 0x000fe2000bf25270 */
[----:B------:R-:W-:Y:S01]  /*3a90*/  PLOP3.LUT P0, PT, PT, PT, UP0, 0x80, 0x8 ;  /* 0x000000000008781c */ /* 0x000fe20003f0f008 */
[----:B------:R-:W-:Y:S02]  /*3aa0*/  UIADD3 UR22, UPT, UPT, UR22, -0x1, URZ ;  /* 0xffffffff16167890 */ /* 0x000fe4000fffe0ff */
[----:B------:R-:W-:Y:S02]  /*3ab0*/  USEL UR6, URZ, 0x1, UP1 ;  /* 0x00000001ff067887 */ /* 0x000fe40008800000 */
[----:B------:R-:W-:Y:S01]  /*3ac0*/  USEL UR24, UR4, URZ, UP1 ;  /* 0x000000ff04187287 */ /* 0x000fe20008800000 */
[----:B------:R-:W-:Y:S01]  /*3ad0*/  UMOV UR7, 0x40004040 ;  /* 0x4000404000077882 */ /* 0x000fe20000000000 */
[----:B------:R-:W-:Y:S02]  /*3ae0*/  UMOV UR5, 0x40004040 ;  /* 0x4000404000057882 */ /* 0x000fe40000000000 */
[----:B------:R-:W-:Y:S01]  /*3af0*/  @UP0 ULEA UR4, UR24, UR26, 0x3 ;  /* 0x0000001a18040291 */ /* 0x000fe2000f8e18ff */
[----:B------:R-:W-:Y:S01]  /*3b00*/  LOP3.LUT R8, R8, UR6, RZ, 0x3c, !PT ;  /* 0x0000000608087c12 */ /* 0x000fe2000f8e3cff */
[----:B------:R-:W-:Y:S01]  /*3b10*/  ULEA UR6, UR10, UR29, 0xa ;  /* 0x0000001d0a067291 */ /* 0x000fe2000f8e50ff */
[----:B------:R-:W-:Y:S02]  /*3b20*/  UMOV UR21, 0x40004040 ;  /* 0x4000404000157882 */ /* 0x000fe40000000000 */
[----:B-1----:R-:W-:Y:S01]  /*3b30*/  @P0 SHF.L.U32 R0, R8, 0x1f, RZ ;  /* 0x0000001f08000819 */ /* 0x002fe200000006ff */
[----:B------:R-:W-:Y:S02]  /*3b40*/  UIADD3 UR20, UPT, UPT, UR6, 0x2, URZ ;  /* 0x0000000206147890 */ /* 0x000fe4000fffe0ff */
[----:B------:R-:W-:Y:S01]  /*3b50*/  UIADD3 UR16, UPT, UPT, UR6, 0x4, URZ ;  /* 0x0000000406107890 */ /* 0x000fe2000fffe0ff */
[----:B------:R2:W3:Y:S01]  /*3b60*/  @P0 SYNCS.PHASECHK.TRANS64.TRYWAIT P2, [UR4], R0 ;  /* 0x00000000ff0005a7 */ /* 0x0004e20008041104 */
[----:B------:R-:W-:Y:S02]  /*3b70*/  ULEA UR4, UR10, UR28, 0x9 ;  /* 0x0000001c0a047291 */ /* 0x000fe4000f8e48ff */
[----:B------:R-:W-:Y:S02]  /*3b80*/  UIADD3 UR12, UPT, UPT, UR6, 0x6, URZ ;  /* 0x00000006060c7890 */ /* 0x000fe4000fffe0ff */
[----:B------:R-:W-:Y:S02]  /*3b90*/  UIADD3 UR18, UPT, UPT, UR4, 0x2, URZ ;  /* 0x0000000204127890 */ /* 0x000fe4000fffe0ff */
[----:B------:R-:W-:Y:S02]  /*3ba0*/  UIADD3 UR14, UPT, UPT, UR4, 0x4, URZ ;  /* 0x00000004040e7890 */ /* 0x000fe4000fffe0ff */
[----:B------:R-:W-:Y:S01]  /*3bb0*/  UIADD3 UR8, UPT, UPT, UR4, 0x6, URZ ;  /* 0x0000000604087890 */ /* 0x000fe2000fffe0ff */
[----:B------:R2:W-:Y:S01]  /*3bc0*/  UTCQMMA gdesc[UR4], gdesc[UR6], tmem[UR11], tmem[UR38], idesc[UR39], UP2 ;  /* 0x00ff2606040075ea */ /* 0x0005e2000900030b */
[----:B------:R-:W-:Y:S01]  /*3bd0*/  UPLOP3.LUT UP2, UPT, UPT, UPT, UPT, 0x80, 0x8 ;  /* 0x000000000008789c */ /* 0x000fe20003f4f070 */
[----:B------:R-:W-:Y:S01]  /*3be0*/  UMOV UR19, 0x40004040 ;  /* 0x4000404000137882 */ /* 0x000fe20000000000 */
[----:B------:R-:W-:Y:S01]  /*3bf0*/  UMOV UR17, 0x40004040 ;  /* 0x4000404000117882 */ /* 0x000fe20000000000 */
[----:B------:R2:W-:Y:S01]  /*3c00*/  UTCQMMA gdesc[UR18], gdesc[UR20], tmem[UR11], tmem[UR36], idesc[UR37], UPT ;  /* 0x00ff2414120075ea */ /* 0x0005e2000b80030b */
[----:B------:R-:W-:Y:S01]  /*3c10*/  UMOV UR15, 0x40004040 ;  /* 0x40004040000f7882 */ /* 0x000fe20000000000 */
[----:B------:R-:W-:Y:S01]  /*3c20*/  UMOV UR13, 0x40004040 ;  /* 0x40004040000d7882 */ /* 0x000fe20000000000 */
[----:B------:R-:W-:Y:S01]  /*3c30*/  UMOV UR9, 0x40004040 ;  /* 0x4000404000097882 */ /* 0x000fe20000000000 */
[----:B------:R2:W-:Y:S01]  /*3c40*/  UTCQMMA gdesc[UR14], gdesc[UR16], tmem[UR11], tmem[UR34], idesc[UR35], UPT ;  /* 0x00ff22100e0075ea */ /* 0x0005e2000b80030b */
[----:B------:R2:W-:Y:S01]  /*3c50*/  UTCQMMA gdesc[UR8], gdesc[UR12], tmem[UR11], tmem[UR32], idesc[UR33], UPT ;  /* 0x00ff200c080075ea */ /* 0x0005e2000b80030b */
[----:B------:R2:W-:Y:S01]  /*3c60*/  UTCBAR.MULTICAST [UR25], URZ, UR27 ;  /* 0x000000ff190073e9 */ /* 0x0005e2000800081b */
[----:B------:R-:W-:Y:S01]  /*3c70*/  UMOV UR10, UR24 ;  /* 0x00000018000a7c82 */ /* 0x000fe20008000000 */
[----:B------:R-:W-:Y:S05]  /*3c80*/  BRA.U UP3, `(.L_x_70) ;  /* 0xfffffffd03507547 */ /* 0x000fea000b83ffff */
.L_x_67:
[----:B--2---:R-:W-:Y:S01]  /*3c90*/  UIADD3 UR4, UPT, UPT, UR30, 0x1, URZ ;  /* 0x000000011e047890 */ /* 0x004fe2000fffe0ff */
[C---:B------:R-:W-:Y:S01]  /*3ca0*/  ISETP.NE.AND P0, PT, R10.reuse, 0x2, PT ;  /* 0x000000020a00780c */ /* 0x040fe20003f05270 */
[----:B------:R-:W-:Y:S02]  /*3cb0*/  UIADD3 UR5, UPT, UPT, UR31, 0xd0, URZ ;  /* 0x000000d01f057890 */ /* 0x000fe4000fffe0ff */
[----:B------:R-:W-:Y:S01]  /*3cc0*/  UISETP.NE.AND UP0, UPT, UR4, 0x4, UPT ;  /* 0x000000040400788c */ /* 0x000fe2000bf05270 */
[----:B-1----:R-:W-:Y:S02]  /*3cd0*/  SEL R0, RZ, 0x1, P0 ;  /* 0x00000001ff007807 */ /* 0x002fe40000000000 */
[----:B------:R-:W-:Y:S01]  /*3ce0*/  SEL R10, R10, RZ, P0 ;  /* 0x000000ff0a0a7207 */ /* 0x000fe20000000000 */
[----:B------:R-:W-:Y:S01]  /*3cf0*/  USEL UR6, URZ, 0x1, UP0 ;  /* 0x00000001ff067887 */ /* 0x000fe20008000000 */
[----:B------:R-:W-:Y:S01]  /*3d00*/  LOP3.LUT R9, R9, R0, RZ, 0x3c, !PT ;  /* 0x0000000009097212 */ /* 0x000fe200078e3cff */
[----:B------:R-:W-:Y:S01]  /*3d10*/  USEL UR30, UR4, URZ, UP0 ;  /* 0x000000ff041e7287 */ /* 0x000fe20008000000 */
[----:B------:R1:W-:Y:S03]  /*3d20*/  UTCBAR [UR5], URZ ;  /* 0x000000ff050073e9 */ /* 0x0003e600080000ff */
[----:B------:R-:W-:Y:S01]  /*3d30*/  LOP3.LUT R11, R11, UR6, RZ, 0x3c, !PT ;  /* 0x000000060b0b7c12 */ /* 0x000fe2000f8e3cff */
[----:B------:R-:W-:Y:S07]  /*3d40*/  @P1 BRA `(.L_x_71) ;  /* 0xfffffff800881947 */ /* 0x000fee000383ffff */
[----:B------:R-:W2:Y:S01]  /*3d50*/  S2UR UR8, SR_CgaCtaId ;  /* 0x00000000000879c3 */ /* 0x000ea20000008800 */
[----:B------:R-:W-:Y:S01]  /*3d60*/  ELECT P0, URZ, PT ;  /* 0x0000000000ff782f */ /* 0x000fe20003800000 */
[----:B------:R-:W-:Y:S01]  /*3d70*/  IMAD.MOV.U32 R0, RZ, RZ, 0x1 ;  /* 0x00000001ff007424 */ /* 0x000fe200078e00ff */
[----:B------:R-:W-:Y:S01]  /*3d80*/  UIADD3 UR26, UPT, UPT, UR26, 0xf0, URZ ;  /* 0x000000f01a1a7890 */ /* 0x000fe2000fffe0ff */
[----:B------:R-:W-:Y:S01]  /*3d90*/  SHF.L.U32 R3, R11, 0x1f, RZ ;  /* 0x0000001f0b037819 */ /* 0x000fe200000006ff */
[----:B------:R-:W-:-:S03]  /*3da0*/  UMOV UR4, 0x40 ;  /* 0x0000004000047882 */ /* 0x000fc60000000000 */
[----:B------:R-:W-:Y:S01]  /*3db0*/  UVIRTCOUNT.DEALLOC.SMPOOL 0x80 ;  /* 0x000000800000784c */ /* 0x000fe20000000000 */
[----:B--2---:R-:W-:Y:S02]  /*3dc0*/  ULEA UR8, UR8, UR4, 0x18 ;  /* 0x0000000408087291 */ /* 0x004fe4000f8ec0ff */
[----:B------:R-:W-:-:S07]  /*3dd0*/  ULEA UR4, UR30, UR26, 0x3 ;  /* 0x0000001a1e047291 */ /* 0x000fce000f8e18ff */
[----:B------:R2:W-:Y:S02]  /*3de0*/  @P0 STS.U8 [UR8+0x1c], R0 ;  /* 0x00001c00ff000988 */ /* 0x0005e40008000008 */
[----:B------:R-:W4:Y:S02]  /*3df0*/  SYNCS.PHASECHK.TRANS64.TRYWAIT P0, [UR4], R3 ;  /* 0x00000003ff0075a7 */ /* 0x000f240008001104 */
[----:B--2-4-:R-:W-:Y:S05]  /*3e00*/  @!P0 BRA `(.L_x_72) ;  /* 0x00000044003c8947 */ /* 0x014fea0003800000 */
.L_x_145:
[----:B------:R-:W-:-:S04]  /*3e10*/  UIADD3 UR4, UPT, UPT, UR30, 0x1, URZ ;  /* 0x000000011e047890 */ /* 0x000fc8000fffe0ff */
[----:B------:R-:W-:-:S04]  /*3e20*/  UISETP.NE.AND UP0, UPT, UR4, 0x4, UPT ;  /* 0x000000040400788c */ /* 0x000fc8000bf05270 */
[----:B------:R-:W-:Y:S02]  /*3e30*/  USEL UR6, URZ, 0x1, UP0 ;  /* 0x00000001ff067887 */ /* 0x000fe40008000000 */
[----:B------:R-:W-:-:S04]  /*3e40*/  USEL UR4, UR4, URZ, UP0 ;  /* 0x000000ff04047287 */ /* 0x000fc80008000000 */
[----:B-1----:R-:W-:Y:S01]  /*3e50*/  ULEA UR5, UR4, UR26, 0x3 ;  /* 0x0000001a04057291 */ /* 0x002fe2000f8e18ff */
[----:B------:R-:W-:-:S04]  /*3e60*/  LOP3.LUT R2, R11, UR6, RZ, 0x3c, !PT ;  /* 0x000000060b027c12 */ /* 0x000fc8000f8e3cff */
[----:B--2---:R-:W-:-:S04]  /*3e70*/  SHF.L.U32 R3, R2, 0x1f, RZ ;  /* 0x0000001f02037819 */ /* 0x004fc800000006ff */
[----:B------:R-:W1:Y:S02]  /*3e80*/  SYNCS.PHASECHK.TRANS64.TRYWAIT P0, [UR5], R3 ;  /* 0x00000003ff0075a7 */ /* 0x000e640008001105 */
[----:B-1----:R-:W-:Y:S05]  /*3e90*/  @!P0 BRA `(.L_x_73) ;  /* 0x0000004400308947 */ /* 0x002fea0003800000 */
.L_x_147:
        /* <DEDUP_REMOVED lines=9> */
.L_x_149:
[----:B------:R-:W-:-:S04]  /*3f30*/  UIADD3 UR4, UPT, UPT, UR4, 0x1, URZ ;  /* 0x0000000104047890 */ /* 0x000fc8000fffe0ff */
[----:B------:R-:W-:-:S04]  /*3f40*/  UISETP.NE.AND UP0, UPT, UR4, 0x4, UPT ;  /* 0x000000040400788c */ /* 0x000fc8000bf05270 */
[----:B------:R-:W-:Y:S02]  /*3f50*/  USEL UR5, URZ, 0x1, UP0 ;  /* 0x00000001ff057887 */ /* 0x000fe40008000000 */
[----:B------:R-:W-:-:S04]  /*3f60*/  USEL UR4, UR4, URZ, UP0 ;  /* 0x000000ff04047287 */ /* 0x000fc80008000000 */
[----:B------:R-:W-:Y:S01]  /*3f70*/  ULEA UR4, UR4, UR26, 0x3 ;  /* 0x0000001a04047291 */ /* 0x000fe2000f8e18ff */
[----:B-1----:R-:W-:-:S04]  /*3f80*/  LOP3.LUT R3, R2, UR5, RZ, 0x3c, !PT ;  /* 0x0000000502037c12 */ /* 0x002fc8000f8e3cff */
[----:B------:R-:W-:-:S04]  /*3f90*/  SHF.L.U32 R3, R3, 0x1f, RZ ;  /* 0x0000001f03037819 */ /* 0x000fc800000006ff */
[----:B------:R-:W1:Y:S02]  /*3fa0*/  SYNCS.PHASECHK.TRANS64.TRYWAIT P0, [UR4], R3 ;  /* 0x00000003ff0075a7 */ /* 0x000e640008001104 */
[----:B-1----:R-:W-:Y:S05]  /*3fb0*/  @!P0 BRA `(.L_x_75) ;  /* 0x0000004400188947 */ /* 0x002fea0003800000 */
.L_x_151:
[----:B------:R-:W-:Y:S01]  /*3fc0*/  NOP ;  /* 0x0000000000007918 */ /* 0x000fe20000000000 */
[----:B-1----:R-:W1:Y:S01]  /*3fd0*/  LDS R0, [UR8+0x14] ;  /* 0x00001408ff007984 */ /* 0x002e620008000800 */
[----:B------:R-:W-:Y:S01]  /*3fe0*/  ULOP3.LUT UR4, UR42, 0xffff, URZ, 0xc0, !UPT ;  /* 0x0000ffff2a047892 */ /* 0x000fe2000f8ec0ff */
[----:B------:R-:W-:Y:S01]  /*3ff0*/  UMOV UR5, 0xffff ;  /* 0x0000ffff00057882 */ /* 0x000fe20000000000 */
[----:B------:R-:W-:Y:S02]  /*4000*/  UMOV UR6, 0x1 ;  /* 0x0000000100067882 */ /* 0x000fe40000000000 */
[----:B------:R-:W-:-:S04]  /*4010*/  USHF.R.U32.HI UR4, URZ, 0x5, UR4 ;  /* 0x00000005ff047899 */ /* 0x000fc80008011604 */
[----:B------:R-:W-:Y:S02]  /*4020*/  USHF.L.U32 UR5, UR5, UR4, URZ ;  /* 0x0000000405057299 */ /* 0x000fe400080006ff */
[----:B------:R-:W-:-:S04]  /*4030*/  USHF.L.U32 UR4, UR6, UR4, URZ ;  /* 0x0000000406047299 */ /* 0x000fc800080006ff */
[----:B-1----:R-:W-:-:S04]  /*4040*/  LOP3.LUT R0, R0, UR5, RZ, 0xc0, !PT ;  /* 0x0000000500007c12 */ /* 0x002fc8000f8ec0ff */
[----:B------:R-:W-:-:S13]  /*4050*/  ISETP.NE.AND P0, PT, R0, UR5, PT ;  /* 0x0000000500007c0c */ /* 0x000fda000bf05270 */
[----:B------:R-:W-:Y:S05]  /*4060*/  @P0 BRA `(.L_x_76) ;  /* 0x0000000000580947 */ /* 0x000fea0003800000 */
[----:B------:R-:W1:Y:S02]  /*4070*/  LDS R0, [UR8+0x18] ;  /* 0x00001808ff007984 */ /* 0x000e640008000800 */
[----:B-1----:R-:W-:-:S04]  /*4080*/  LOP3.LUT R0, R0, UR4, RZ, 0xc0, !PT ;  /* 0x0000000400007c12 */ /* 0x002fc8000f8ec0ff */
[----:B------:R-:W-:-:S13]  /*4090*/  ISETP.NE.AND P0, PT, R0, UR4, PT ;  /* 0x0000000400007c0c */ /* 0x000fda000bf05270 */
[----:B------:R-:W-:Y:S05]  /*40a0*/  @P0 BRA `(.L_x_77) ;  /* 0x00000000003c0947 */ /* 0x000fea0003800000 */
[----:B------:R-:W1:Y:S01]  /*40b0*/  S2R R2, SR_LANEID ;  /* 0x0000000000027919 */ /* 0x000e620000000000 */
[----:B------:R-:W-:Y:S01]  /*40c0*/  ULOP3.LUT UR5, URZ, UR5, URZ, 0x33, !UPT ;  /* 0x00000005ff057292 */ /* 0x000fe2000f8e33ff */
[----:B------:R-:W-:Y:S01]  /*40d0*/  LOP3.LUT R4, RZ, UR4, RZ, 0x33, !PT ;  /* 0x00000004ff047c12 */ /* 0x000fe2000f8e33ff */
[----:B------:R-:W-:Y:S02]  /*40e0*/  VOTEU.ANY UR4, UPT, PT ;  /* 0x0000000000047886 */ /* 0x000fe400038e0100 */
[----:B------:R-:W-:Y:S01]  /*40f0*/  UFLO.U32 UR4, UR4 ;  /* 0x00000004000472bd */ /* 0x000fe200080e0000 */
[----:B------:R-:W2:Y:S01]  /*4100*/  REDUX UR6, R4 ;  /* 0x00000000040673c4 */ /* 0x000ea20000000000 */
[----:B------:R-:W-:-:S06]  /*4110*/  IMAD.U32 R0, RZ, RZ, UR5 ;  /* 0x00000005ff007e24 */ /* 0x000fcc000f8e00ff */
[----:B------:R4:W-:Y:S01]  /*4120*/  UTCATOMSWS.AND URZ, UR5 ;  /* 0x0000000500ff79e3 */ /* 0x0009e20008000000 */
[----:B------:R-:W3:Y:S01]  /*4130*/  REDUX UR7, R0 ;  /* 0x00000000000773c4 */ /* 0x000ee20000000000 */
[----:B-1----:R-:W-:Y:S01]  /*4140*/  ISETP.EQ.U32.AND P0, PT, R2, UR4, PT ;  /* 0x0000000402007c0c */ /* 0x002fe2000bf02070 */
[----:B--2---:R-:W-:Y:S01]  /*4150*/  IMAD.U32 R2, RZ, RZ, UR6 ;  /* 0x00000006ff027e24 */ /* 0x004fe2000f8e00ff */
[----:B---3--:R-:W-:-:S11]  /*4160*/  MOV R3, UR7 ;  /* 0x0000000700037c02 */ /* 0x008fd60008000f00 */
[----:B------:R4:W-:Y:S04]  /*4170*/  @P0 ATOMS.AND RZ, [UR8+0x14], R3 ;  /* 0x00001403ffff098c */ /* 0x0009e8000a800008 */
[----:B------:R4:W-:Y:S01]  /*4180*/  @P0 ATOMS.AND RZ, [UR8+0x18], R2 ;  /* 0x00001802ffff098c */ /* 0x0009e2000a800008 */
[----:B------:R-:W-:Y:S05]  /*4190*/  BRA `(.L_x_78) ;  /* 0x0000000000147947 */ /* 0x000fea0003800000 */
.L_x_77:
[----:B------:R-:W-:Y:S02]  /*41a0*/  MOV R2, 0x41c0 ;  /* 0x000041c000027802 */ /* 0x000fe40000000f00 */
[----:B---3-5:R-:W-:Y:S05]  /*41b0*/  CALL.REL.NOINC `($__internal_0_$__cuda_sm10x_tcgen05_guardrail_trap_col_being_dealloced_not_returned_by_alloc) ;  /* 0x0000004400747944 */ /* 0x028fea0003c00000 */
[----:B------:R-:W-:Y:S05]  /*41c0*/  BRA `(.L_x_78) ;  /* 0x0000000000087947 */ /* 0x000fea0003800000 */
.L_x_76:
[----:B------:R-:W-:Y:S02]  /*41d0*/  MOV R2, 0x41f0 ;  /* 0x000041f000027802 */ /* 0x000fe40000000f00 */
[----:B---3-5:R-:W-:Y:S05]  /*41e0*/  CALL.REL.NOINC `($__internal_2_$__cuda_sm10x_tcgen05_guardrail_trap_unallocated_columns_being_dealloced) ;  /* 0x0000004400807944 */ /* 0x028fea0003c00000 */
.L_x_78:
[----:B------:R-:W-:Y:S01]  /*41f0*/  NOP ;  /* 0x0000000000007918 */ /* 0x000fe20000000000 */
[----:B----4-:R-:W-:Y:S05]  /*4200*/  EXIT ;  /* 0x000000000000794d */ /* 0x010fea0003800000 */
.L_x_60:
[----:B------:R-:W-:-:S09]  /*4210*/  UISETP.NE.OR UP0, UPT, UR17, 0x3, !UP3 ;  /* 0x000000031100788c */ /* 0x000fd2000df05670 */
[----:B------:R-:W-:Y:S05]  /*4220*/  BRA.U UP0, `(.L_x_79) ;  /* 0x0000000d00807547 */ /* 0x000fea000b800000 */
[----:B------:R-:W2:Y:S01]  /*4230*/  S2UR UR10, SR_CgaCtaId ;  /* 0x00000000000a79c3 */ /* 0x000ea20000008800 */
[----:B------:R-:W3:Y:S01]  /*4240*/  LDCU UR32, c[0x0][0x370] ;  /* 0x00006e00ff2077ac */ /* 0x000ee20008000800 */
[----:B------:R-:W-:Y:S02]  /*4250*/  HFMA2 R13, -RZ, RZ, 0, 0 ;  /* 0x00000000ff0d7431 */ /* 0x000fe400000001ff */
[----:B------:R-:W-:Y:S01]  /*4260*/  IMAD.MOV.U32 R15, RZ, RZ, 0x1 ;  /* 0x00000001ff0f7424 */ /* 0x000fe200078e00ff */
[----:B------:R-:W-:Y:S01]  /*4270*/  MOV R7, 0x1000 ;  /* 0x0000100000077802 */ /* 0x000fe20000000f00 */
[----:B------:R-:W3:Y:S01]  /*4280*/  LDCU.128 UR28, c[0x0][0xb10] ;  /* 0x00016200ff1c77ac */ /* 0x000ee20008000c00 */
[----:B------:R-:W-:Y:S01]  /*4290*/  IMAD.MOV.U32 R14, RZ, RZ, RZ ;  /* 0x000000ffff0e7224 */ /* 0x000fe200078e00ff */
[----:B------:R-:W4:Y:S01]  /*42a0*/  LDC.64 R16, c[0x0][0x348] ;  /* 0x0000d200ff107b82 */ /* 0x000f220000000a00 */
[----:B------:R-:W1:Y:S01]  /*42b0*/  LDCU UR27, c[0x0][0x374] ;  /* 0x00006e80ff1b77ac */ /* 0x000e620008000800 */
[----:B------:R-:W2:Y:S06]  /*42c0*/  LDCU UR15, c[0x0][0xb0c] ;  /* 0x00016180ff0f77ac */ /* 0x000eac0008000800 */
[----:B------:R-:W4:Y:S01]  /*42d0*/  LDC.64 R2, c[0x0][0x888] ;  /* 0x00022200ff027b82 */ /* 0x000f220000000a00 */
[----:B------:R-:W2:Y:S01]  /*42e0*/  LDCU UR39, c[0x0][0xb20] ;  /* 0x00016400ff2777ac */ /* 0x000ea20008000800 */
[----:B------:R-:W2:Y:S06]  /*42f0*/  LDCU UR4, c[0x0][0xb30] ;  /* 0x00016600ff0477ac */ /* 0x000eac0008000800 */
[----:B------:R-:W4:Y:S01]  /*4300*/  LDC.64 R4, c[0x0][0x890] ;  /* 0x00022400ff047b82 */ /* 0x000f220000000a00 */
[----:B------:R-:W-:Y:S01]  /*4310*/  UMOV UR21, 0x400 ;  /* 0x0000040000157882 */ /* 0x000fe20000000000 */
[----:B---3--:R-:W-:-:S02]  /*4320*/  UIMAD.WIDE.U32 UR6, UR32, UR28, URZ ;  /* 0x0000001c200672a5 */ /* 0x008fc4000f8e00ff */
[----:B-1----:R-:W-:Y:S02]  /*4330*/  UIMAD.WIDE.U32 UR8, UR27, UR31, URZ ;  /* 0x0000001f1b0872a5 */ /* 0x002fe4000f8e00ff */
[----:B--2---:R-:W-:Y:S02]  /*4340*/  ULEA UR21, UR10, UR21, 0x18 ;  /* 0x000000150a157291 */ /* 0x004fe4000f8ec0ff */
[----:B------:R-:W-:Y:S02]  /*4350*/  UPLOP3.LUT UP3, UPT, UPT, UPT, UPT, 0x40, 0x4 ;  /* 0x000000000004789c */ /* 0x000fe40003f6e870 */
[----:B------:R-:W-:Y:S02]  /*4360*/  UIADD3 UR33, UPT, UPT, UR21, 0x88, URZ ;  /* 0x0000008815217890 */ /* 0x000fe4000fffe0ff */
[----:B------:R-:W-:Y:S01]  /*4370*/  UIADD3 UR17, UPT, UPT, UR21, 0x80, URZ ;  /* 0x0000008015117890 */ /* 0x000fe2000fffe0ff */
[----:B------:R-:W-:Y:S01]  /*4380*/  UMOV UR6, UR7 ;  /* 0x0000000700067c82 */ /* 0x000fe20008000000 */
[----:B------:R-:W-:Y:S01]  /*4390*/  UMOV UR35, UR9 ;  /* 0x0000000900237c82 */ /* 0x000fe20008000000 */
[----:B------:R-:W-:-:S02]  /*43a0*/  UISETP.GE.AND UP0, UPT, UR42, 0x1, UPT ;  /* 0x000000012a00788c */ /* 0x000fc4000bf06270 */
[----:B------:R-:W-:Y:S01]  /*43b0*/  UISETP.NE.AND UP4, UPT, UR42, 0x1, UPT ;  /* 0x000000012a00788c */ /* 0x000fe2000bf85270 */
[----:B------:R-:W1:Y:S01]  /*43c0*/  LDCU.64 UR22, c[0x0][0xb28] ;  /* 0x00016500ff1677ac */ /* 0x000e620008000a00 */
[----:B------:R-:W-:Y:S02]  /*43d0*/  UISETP.NE.AND UP6, UPT, UR15, 0x1, UPT ;  /* 0x000000010f00788c */ /* 0x000fe4000bfc5270 */
[----:B------:R-:W-:Y:S02]  /*43e0*/  UISETP.NE.AND UP5, UPT, UR30, 0x1, UPT ;  /* 0x000000011e00788c */ /* 0x000fe4000bfa5270 */
[----:B------:R-:W-:Y:S02]  /*43f0*/  UPRMT UR33, UR10, 0x654, UR33 ;  /* 0x000006540a217896 */ /* 0x000fe40008000021 */
[----:B------:R-:W-:Y:S02]  /*4400*/  USHF.R.U32.HI UR37, URZ, UR29, UR6 ;  /* 0x0000001dff257299 */ /* 0x000fe40008011606 */
[----:B------:R-:W-:-:S02]  /*4410*/  UPRMT UR34, UR10, 0x654, UR17 ;  /* 0x000006540a227896 */ /* 0x000fc40008000011 */
[----:B------:R-:W-:Y:S02]  /*4420*/  USHF.R.U32.HI UR35, URZ, UR39, UR35 ;  /* 0x00000027ff237299 */ /* 0x000fe40008011623 */
[----:B------:R-:W-:-:S11]  /*4430*/  UISETP.NE.AND UP2, UPT, UR4, 0x1, UPT ;  /* 0x000000010400788c */ /* 0x000fd6000bf45270 */
.L_x_88:
[C---:B------:R-:W-:Y:S02]  /*4440*/  LEA R12, R14.reuse, UR21, 0x3 ;  /* 0x000000150e0c7c11 */ /* 0x040fe4000f8e18ff */
[----:B------:R-:W-:Y:S02]  /*4450*/  SHF.L.U32 R9, R13, 0x1f, RZ ;  /* 0x0000001f0d097819 */ /* 0x000fe400000006ff */
[----:B------:R-:W-:Y:S02]  /*4460*/  LEA R10, R14, UR21, 0x4 ;  /* 0x000000150e0a7c11 */ /* 0x000fe4000f8e20ff */
[----:B--2---:R-:W2:Y:S02]  /*4470*/  SYNCS.PHASECHK.TRANS64.TRYWAIT P0, [R12+URZ+0xb0], R9 ;  /* 0x0000b0090c0075a7 */ /* 0x004ea400080011ff */
[----:B--2---:R-:W-:Y:S05]  /*4480*/  @!P0 BRA `(.L_x_80) ;  /* 0x0000003c00fc8947 */ /* 0x004fea0003800000 */
.L_x_152:
[----:B--2---:R-:W2:Y:S01]  /*4490*/  LDS.128 R8, [R10+0x140] ;  /* 0x000140000a087984 */ /* 0x004ea20000000c00 */
[----:B------:R-:W-:Y:S01]  /*44a0*/  UISETP.GE.AND UP0, UPT, UR42, 0x1, UPT ;  /* 0x000000012a00788c */ /* 0x000fe2000bf06270 */
[----:B------:R-:W-:Y:S01]  /*44b0*/  @!PT LDS RZ, [RZ] ;  /* 0x00000000fffff984 */ /* 0x000fe20000000800 */
[----:B------:R-:W-:Y:S01]  /*44c0*/  @!PT LDS RZ, [RZ] ;  /* 0x00000000fffff984 */ /* 0x000fe20000000800 */
[----:B------:R-:W-:Y:S01]  /*44d0*/  @!PT LDS RZ, [RZ] ;  /* 0x00000000fffff984 */ /* 0x000fe20000000800 */
[----:B------:R-:W-:Y:S01]  /*44e0*/  @!PT LDS RZ, [RZ] ;  /* 0x00000000fffff984 */ /* 0x000fe20000000800 */
[----:B------:R3:W-:Y:S06]  /*44f0*/  MEMBAR.ALL.CTA ;  /* 0x0000000000007992 */ /* 0x0007ec0000008000 */
[----:B---3--:R-:W3:Y:S01]  /*4500*/  FENCE.VIEW.ASYNC.S ;  /* 0x00000000000073c6 */ /* 0x008ee20000000000 */
[----:B--2---:R-:W-:Y:S11]  /*4510*/  LOP3.LUT P0, RZ, R10, 0x1, RZ, 0xc0, !PT ;  /* 0x000000010aff7812 */ /* 0x004ff6000780c0ff */
[----:B------:R-:W-:Y:S02]  /*4520*/  @!UPT UIADD3 URZ, UPT, UPT, URZ, URZ, URZ ;  /* 0x000000fffffff290 */ /* 0x000fe4000fffe0ff */
[----:B---3--:R-:W-:Y:S01]  /*4530*/  VOTEU.ANY UP1, P0 ;  /* 0x0000000000ff7886 */ /* 0x008fe20000020100 */
[----:B------:R-:W-:Y:S11]  /*4540*/  PLOP3.LUT P0, PT, PT, PT, UP1, 0x80, 0x8 ;  /* 0x000000000008781c */ /* 0x000ff60003f0f018 */
[----:B------:R-:W-:Y:S02]  /*4550*/  @!UPT UIADD3 URZ, UPT, UPT, URZ, URZ, URZ ;  /* 0x000000fffffff290 */ /* 0x000fe4000fffe0ff */
[----:B------:R-:W-:Y:S02]  /*4560*/  @P0 SHF.R.U32.HI R0, RZ, 0x10, R9 ;  /* 0x00000010ff000819 */ /* 0x000fe40000011609 */
[----:B------:R-:W-:Y:S02]  /*4570*/  @P0 MOV R6, R8 ;  /* 0x0000000800060202 */ /* 0x000fe40000000f00 */
[----:B------:R-:W-:Y:S01]  /*4580*/  @P0 R2UR UR4, R0 ;  /* 0x00000000000402ca */ /* 0x000fe200000e0000 */
[----:B------:R-:W-:Y:S01]  /*4590*/  VIADD R0, R12, 0xc0 ;  /* 0x000000c00c007836 */ /* 0x000fe20000000000 */
[----:B------:R-:W-:Y:S02]  /*45a0*/  @P0 LOP3.LUT R8, R9, 0xffff, RZ, 0xc0, !PT ;  /* 0x0000ffff09080812 */ /* 0x000fe400078ec0ff */
[----:B------:R-:W-:Y:S02]  /*45b0*/  @P0 R2UR UR6, R6 ;  /* 0x00000000060602ca */ /* 0x000fe400000e0000 */
[----:B------:R-:W-:Y:S02]  /*45c0*/  PRMT R0, RZ, 0x654, R0 ;  /* 0x00000654ff007816 */ /* 0x000fe40000000000 */
[----:B------:R-:W-:Y:S02]  /*45d0*/  @P0 R2UR UR5, R8 ;  /* 0x00000000080502ca */ /* 0x000fe400000e0000 */
[----:B------:R2:W-:Y:S03]  /*45e0*/  SYNCS.ARRIVE.TRANS64.RED.A1T0 RZ, [R0+URZ], RZ ;  /* 0x000000ff00ff79a7 */ /* 0x0005e600081004ff */
[----:B------:R-:W-:Y:S04]  /*45f0*/  @UP1 UMOV UR26, UR4 ;  /* 0x00000004001a1c82 */ /* 0x000fe80008000000 */
[----:B------:R-:W-:Y:S04]  /*4600*/  @UP1 UMOV UR14, UR6 ;  /* 0x00000006000e1c82 */ /* 0x000fe80008000000 */
[----:B------:R-:W-:Y:S01]  /*4610*/  @UP1 UMOV UR13, UR5 ;  /* 0x00000005000d1c82 */ /* 0x000fe20008000000 */
[----:B------:R-:W-:Y:S05]  /*4620*/  BRA.U !UP0, `(.L_x_81) ;  /* 0x0000000108a47547 */ /* 0x000fea000b800000 */
[----:B------:R-:W-:Y:S02]  /*4630*/  UIMAD.WIDE.U32 UR8, UR13, UR31, URZ ;  /* 0x0000001f0d0872a5 */ /* 0x000fe4000f8e00ff */
[----:B------:R-:W-:Y:S02]  /*4640*/  UIMAD.WIDE.U32 UR10, UR14, UR28, URZ ;  /* 0x0000001c0e0a72a5 */ /* 0x000fe4000f8e00ff */
[----:B------:R-:W-:Y:S02]  /*4650*/  USEL UR4, UR27, UR35, !UP5 ;  /* 0x000000231b047287 */ /* 0x000fe4000e800000 */
[----:B------:R-:W-:Y:S02]  /*4660*/  USEL UR7, UR32, UR37, !UP6 ;  /* 0x0000002520077287 */ /* 0x000fe4000f000000 */
[----:B-1----:R-:W-:Y:S02]  /*4670*/  UIMAD.WIDE.U32 UR18, UR4, UR22, URZ ;  /* 0x00000016041272a5 */ /* 0x002fe4000f8e00ff */
[----:B------:R-:W-:Y:S01]  /*4680*/  UIMAD.WIDE.U32 UR24, UR7, UR22, URZ ;  /* 0x00000016071872a5 */ /* 0x000fe2000f8e00ff */
[----:B------:R-:W-:Y:S02]  /*4690*/  UMOV UR5, UR9 ;  /* 0x0000000900057c82 */ /* 0x000fe40008000000 */
[----:B------:R-:W-:Y:S03]  /*46a0*/  USHF.R.U32.HI UR6, URZ, UR39, UR5 ;  /* 0x00000027ff067299 */ /* 0x000fe60008011605 */
[----:B------:R-:W-:Y:S01]  /*46b0*/  UMOV UR5, UR11 ;  /* 0x0000000b00057c82 */ /* 0x000fe20008000000 */
[----:B------:R-:W-:Y:S02]  /*46c0*/  USEL UR6, UR13, UR6, !UP5 ;  /* 0x000000060d067287 */ /* 0x000fe4000e800000 */
[----:B------:R-:W-:Y:S02]  /*46d0*/  USHF.R.U32.HI UR8, URZ, UR29, UR5 ;  /* 0x0000001dff087299 */ /* 0x000fe40008011605 */
[----:B------:R-:W-:Y:S01]  /*46e0*/  UIMAD.WIDE.U32 UR10, UR6, UR22, URZ ;  /* 0x00000016060a72a5 */ /* 0x000fe2000f8e00ff */
[----:B------:R-:W-:Y:S02]  /*46f0*/  UMOV UR5, UR19 ;  /* 0x0000001300057c82 */ /* 0x000fe40008000000 */
[----:B------:R-:W-:Y:S03]  /*4700*/  @UP4 USHF.R.U32.HI UR4, URZ, UR23, UR5 ;  /* 0x00000017ff044299 */ /* 0x000fe60008011605 */
[----:B------:R-:W-:Y:S01]  /*4710*/  UMOV UR5, UR25 ;  /* 0x0000001900057c82 */ /* 0x000fe20008000000 */
[----:B------:R-:W-:Y:S02]  /*4720*/  UIMAD UR4, UR42, UR4, URZ ;  /* 0x000000042a0472a4 */ /* 0x000fe4000f8e02ff */
[----:B------:R-:W-:Y:S02]  /*4730*/  @UP4 USHF.R.U32.HI UR7, URZ, UR23, UR5 ;  /* 0x00000017ff074299 */ /* 0x000fe40008011605 */
[----:B------:R-:W-:Y:S02]  /*4740*/  USEL UR5, UR14, UR8, !UP6 ;  /* 0x000000080e057287 */ /* 0x000fe4000f000000 */
[----:B------:R-:W-:Y:S02]  /*4750*/  UIMAD UR8, UR42, UR7, URZ ;  /* 0x000000072a0872a4 */ /* 0x000fe4000f8e02ff */
[----:B------:R-:W-:Y:S03]  /*4760*/  UISETP.GE.AND UP0, UPT, UR6, UR4, UPT ;  /* 0x000000040600728c */ /* 0x000fe6000bf06270 */
[----:B------:R-:W-:Y:S01]  /*4770*/  UMOV UR4, UR11 ;  /* 0x0000000b00047c82 */ /* 0x000fe20008000000 */
[----:B------:R-:W-:Y:S02]  /*4780*/  UISETP.GE.OR UP0, UPT, UR5, UR8, UP0 ;  /* 0x000000080500728c */ /* 0x000fe40008706670 */
[----:B------:R-:W-:Y:S02]  /*4790*/  USHF.R.U32.HI UR4, URZ, UR23, UR4 ;  /* 0x00000017ff047299 */ /* 0x000fe40008011604 */
[----:B------:R-:W-:Y:S02]  /*47a0*/  UIMAD.WIDE.U32 UR8, UR5, UR22, URZ ;  /* 0x00000016050872a5 */ /* 0x000fe4000f8e00ff */
[----:B------:R-:W-:Y:S04]  /*47b0*/  USEL UR10, UR6, UR4, !UP4 ;  /* 0x00000004060a7287 */ /* 0x000fe8000e000000 */
[----:B------:R-:W-:Y:S01]  /*47c0*/  UIADD3 UR11, UPT, UPT, -UR10, URZ, URZ ;  /* 0x000000ff0a0b7290 */ /* 0x000fe2000fffe1ff */
[----:B------:R-:W-:Y:S02]  /*47d0*/  @!UP0 UMOV UR4, UR9 ;  /* 0x0000000900048c82 */ /* 0x000fe40008000000 */
[----:B------:R-:W-:Y:S02]  /*47e0*/  @!UP0 USHF.R.U32.HI UR4, URZ, UR23, UR4 ;  /* 0x00000017ff048299 */ /* 0x000fe40008011604 */
[----:B------:R-:W-:Y:S02]  /*47f0*/  UIMAD UR8, UR42, UR11, UR6 ;  /* 0x0000000b2a0872a4 */ /* 0x000fe4000f8e0206 */
[----:B------:R-:W-:Y:S04]  /*4800*/  @!UP0 USEL UR4, UR5, UR4, !UP4 ;  /* 0x0000000405048287 */ /* 0x000fe8000e000000 */
[----:B------:R-:W-:Y:S02]  /*4810*/  @!UP0 UIMAD UR8, UR7, UR8, UR4 ;  /* 0x00000008070882a4 */ /* 0x000fe4000f8e0204 */
[----:B------:R-:W-:Y:S02]  /*4820*/  @!UP0 UIADD3 UR9, UPT, UPT, UR10, -UR4, URZ ;  /* 0x800000040a098290 */ /* 0x000fe4000fffe0ff */
[----:B------:R-:W-:Y:S02]  /*4830*/  UIADD3 UR4, UPT, UPT, -UR5, URZ, URZ ;  /* 0x000000ff05047290 */ /* 0x000fe4000fffe1ff */
[----:B------:R-:W-:Y:S02]  /*4840*/  UIADD3 UR7, UPT, UPT, -UR6, URZ, URZ ;  /* 0x000000ff06077290 */ /* 0x000fe4000fffe1ff */
[----:B------:R-:W-:Y:S02]  /*4850*/  @!UP0 UIMAD UR6, UR9, UR42, UR5 ;  /* 0x0000002a090682a4 */ /* 0x000fe4000f8e0205 */
[----:B------:R-:W-:Y:S02]  /*4860*/  UIMAD UR14, UR15, UR4, UR14 ;  /* 0x000000040f0e72a4 */ /* 0x000fe4000f8e020e */
[----:B------:R-:W-:Y:S01]  /*4870*/  UIMAD UR13, UR30, UR7, UR13 ;  /* 0x000000071e0d72a4 */ /* 0x000fe2000f8e020d */
[----:B------:R-:W-:Y:S02]  /*4880*/  @!UP0 UMOV UR5, UR8 ;  /* 0x0000000800058c82 */ /* 0x000fe40008000000 */
[----:B------:R-:W-:Y:S02]  /*4890*/  UIMAD UR14, UR5, UR15, UR14 ;  /* 0x0000000f050e72a4 */ /* 0x000fe4000f8e020e */
[----:B------:R-:W-:Y:S11]  /*48a0*/  UIMAD UR13, UR6, UR30, UR13 ;  /* 0x0000001e060d72a4 */ /* 0x000ff6000f8e020d */
[----:B------:R-:W-:Y:S01]  /*48b0*/  @!UPT UIADD3 URZ, UPT, UPT, URZ, URZ, URZ ;  /* 0x000000fffffff290 */ /* 0x000fe2000fffe0ff */
.L_x_81:
[----:B------:R-:W3:Y:S01]  /*48c0*/  @!UP2 LDCU.128 UR8, c[0x0][0xb10] ;  /* 0x00016200ff08a7ac */ /* 0x000ee20008000c00 */
[C---:B----4-:R-:W-:Y:S02]  /*48d0*/  ISETP.NE.U32.AND P1, PT, R4.reuse, RZ, PT ;  /* 0x000000ff0400720c */ /* 0x050fe40003f25070 */
[----:B------:R-:W-:Y:S02]  /*48e0*/  ISETP.NE.U32.AND P0, PT, R4, RZ, PT ;  /* 0x000000ff0400720c */ /* 0x000fe40003f05070 */
[C---:B------:R-:W-:Y:S02]  /*48f0*/  ISETP.NE.AND.EX P1, PT, R5.reuse, RZ, PT, P1 ;  /* 0x000000ff0500720c */ /* 0x040fe40003f25310 */
[----:B------:R-:W-:Y:S01]  /*4900*/  ISETP.NE.AND.EX P0, PT, R5, RZ, PT, P0 ;  /* 0x000000ff0500720c */ /* 0x000fe20003f05300 */
[----:B------:R-:W4:Y:S01]  /*4910*/  @!UP2 LDCU UR5, c[0x0][0xb0c] ;  /* 0x00016180ff05a7ac */ /* 0x000f220008000800 */
[----:B------:R-:W-:Y:S01]  /*4920*/  SHF.L.U32 R9, R15, 0x1f, RZ ;  /* 0x0000001f0f097819 */ /* 0x000fe200000006ff */
[----:B------:R-:W-:Y:S02]  /*4930*/  USHF.L.U32 UR19, UR16, 0x6, URZ ;  /* 0x0000000610137899 */ /* 0x000fe400080006ff */
[----:B------:R-:W-:Y:S02]  /*4940*/  USHF.L.U32 UR18, UR20, 0x7, URZ ;  /* 0x0000000714127899 */ /* 0x000fe400080006ff */
[----:B---3--:R-:W-:Y:S07]  /*4950*/  UIMAD.WIDE.U32 UR6, UR14, UR8, URZ ;  /* 0x000000080e0672a5 */ /* 0x008fee000f8e00ff */
[----:B------:R-:W-:Y:S01]  /*4960*/  @!UP2 UMOV UR4, UR7 ;  /* 0x000000070004ac82 */ /* 0x000fe20008000000 */
[----:B----4-:R-:W-:Y:S02]  /*4970*/  @!UP2 UISETP.NE.AND UP0, UPT, UR5, 0x1, UPT ;  /* 0x000000010500a88c */ /* 0x010fe4000bf05270 */
[----:B------:R-:W-:Y:S02]  /*4980*/  @!UP2 USHF.R.U32.HI UR4, URZ, UR9, UR4 ;  /* 0x00000009ff04a299 */ /* 0x000fe40008011604 */
[----:B------:R-:W-:Y:S02]  /*4990*/  UIMAD.WIDE.U32 UR6, UR13, UR11, URZ ;  /* 0x0000000b0d0672a5 */ /* 0x000fe4000f8e00ff */
[----:B------:R-:W-:Y:S02]  /*49a0*/  @!UP2 USEL UR8, UR14, UR4, !UP0 ;  /* 0x000000040e08a287 */ /* 0x000fe4000c000000 */
[----:B------:R-:W-:Y:S03]  /*49b0*/  @!UP2 UISETP.NE.AND UP0, UPT, UR10, 0x1, UPT ;  /* 0x000000010a00a88c */ /* 0x000fe6000bf05270 */
[----:B------:R-:W-:Y:S02]  /*49c0*/  @!UP2 UMOV UR6, UR7 ;  /* 0x000000070006ac82 */ /* 0x000fe40008000000 */
[----:B------:R-:W3:Y:S02]  /*49d0*/  @!UP2 LDCU UR4, c[0x0][0xb20] ;  /* 0x00016400ff04a7ac */ /* 0x000ee40008000800 */
[----:B---3--:R-:W-:Y:S04]  /*49e0*/  @!UP2 USHF.R.U32.HI UR6, URZ, UR4, UR6 ;  /* 0x00000004ff06a299 */ /* 0x008fe80008011606 */
[----:B------:R-:W-:Y:S04]  /*49f0*/  @!UP2 USEL UR6, UR13, UR6, !UP0 ;  /* 0x000000060d06a287 */ /* 0x000fe8000c000000 */
[----:B------:R-:W-:Y:S02]  /*4a00*/  @!UP2 UIADD3 UR4, UPT, UPT, -UR8, UR6, URZ ;  /* 0x000000060804a290 */ /* 0x000fe4000fffe1ff */
[----:B------:R-:W-:Y:S02]  /*4a10*/  @!UP2 UIADD3 UR6, UPT, UPT, UR8, -UR6, URZ ;  /* 0x800000060806a290 */ /* 0x000fe4000fffe0ff */
[----:B------:R-:W-:Y:S02]  /*4a20*/  @!UP2 UIMAD UR14, UR4, UR5, UR14 ;  /* 0x00000005040ea2a4 */ /* 0x000fe4000f8e020e */
[----:B------:R-:W-:Y:S01]  /*4a30*/  @!UP2 UIMAD UR13, UR6, UR10, UR13 ;  /* 0x0000000a060da2a4 */ /* 0x000fe2000f8e020d */
[----:B------:R-:W-:Y:S11]  /*4a40*/  BRA.U UP3, `(.L_x_82) ;  /* 0x0000000103107547 */ /* 0x000ff6000b800000 */
[----:B--2---:R-:W-:Y:S04]  /*4a50*/  MOV R0, UR38 ;  /* 0x0000002600007c02 */ /* 0x004fe80008000f00 */
[----:B------:R-:W-:Y:S04]  /*4a60*/  SHF.L.U32 R11, R0, 0x1f, RZ ;  /* 0x0000001f000b7819 */ /* 0x000fe800000006ff */
[----:B------:R-:W2:Y:S02]  /*4a70*/  SYNCS.PHASECHK.TRANS64.TRYWAIT P2, [UR21+0xa8], R11 ;  /* 0x0000a80bff0075a7 */ /* 0x000ea40008041115 */
[----:B--2---:R-:W-:Y:S05]  /*4a80*/  @!P2 BRA `(.L_x_83) ;  /* 0x000000380090a947 */ /* 0x004fea0003800000 */
.L_x_82:
[----:B------:R-:W-:Y:S05]  /*4a90*/  @!P1 BRA `(.L_x_84) ;  /* 0x0000000000309947 */ /* 0x000fea0003800000 */
[----:B------:R-:W-:Y:S01]  /*4aa0*/  ISETP.NE.U32.AND P1, PT, R2, RZ, PT ;  /* 0x000000ff0200720c */ /* 0x000fe20003f25070 */
[----:B------:R-:W3:Y:S01]  /*4ab0*/  LDCU.64 UR4, c[0x0][0x358] ;  /* 0x00006b00ff0477ac */ /* 0x000ee20008000a00 */
[----:B------:R-:W-:Y:S02]  /*4ac0*/  IMAD.MOV.U32 R84, RZ, RZ, 0x1 ;  /* 0x00000001ff547424 */ /* 0x000fe400078e00ff */
[----:B------:R-:W-:Y:S11]  /*4ad0*/  ISETP.NE.AND.EX P1, PT, R3, RZ, PT, P1 ;  /* 0x000000ff0300720c */ /* 0x000ff60003f25310 */
[----:B------:R-:W-:Y:S02]  /*4ae0*/  @!UPT UIADD3 URZ, UPT, UPT, URZ, URZ, URZ ;  /* 0x000000fffffff290 */ /* 0x000fe4000fffe0ff */
[----:B--2---:R-:W2:Y:S01]  /*4af0*/  @P1 LDC.64 R10, c[0x0][0x888] ;  /* 0x00022200ff0a1b82 */ /* 0x004ea20000000a00 */
[----:B------:R-:W-:Y:S04]  /*4b00*/  @P1 IMAD R0, R4, UR36, RZ ;  /* 0x0000002404001c24 */ /* 0x000fe8000f8e02ff */
[----:B--2---:R-:W-:Y:S04]  /*4b10*/  @P1 IMAD.WIDE R10, R0, 0x4, R10 ;  /* 0x00000004000a1825 */ /* 0x004fe800078e020a */
[----:B------:R-:W-:Y:S01]  /*4b20*/  HFMA2 R0, -RZ, RZ, 0, 5.9604644775390625e-08 ;  /* 0x00000001ff007431 */ /* 0x000fe200000001ff */
[----:B---3-5:R3:W5:Y:S04]  /*4b30*/  @P1 LDG.E R41, desc[UR4][R10.64] ;  /* 0x000000040a291981 */ /* 0x028768000c1e1900 */
[----:B------:R-:W-:Y:S01]  /*4b40*/  @!P1 PRMT R84, R0, 0x7610, R84 ;  /* 0x0000761000549816 */ /* 0x000fe20000000054 */
[----:B---3--:R-:W4:Y:S06]  /*4b50*/  @!P1 LDC R41, c[0x0][0x880] ;  /* 0x00022000ff299b82 */ /* 0x008f2c0000000800 */
.L_x_84:
[----:B----45:R-:W-:Y:S01]  /*4b60*/  @!P0 FSETP.EQ.AND P1, PT, R41, RZ, PT ;  /* 0x000000ff2900820b */ /* 0x030fe20003f22000 */
[----:B------:R-:W-:Y:S01]  /*4b70*/  @!UPT UIADD3 URZ, UPT, UPT, URZ, URZ, URZ ;  /* 0x000000fffffff290 */ /* 0x000fe2000fffe0ff */
[----:B------:R-:W-:Y:S11]  /*4b80*/  @!P0 BRA `(.L_x_85) ;  /* 0x0000000000188947 */ /* 0x000ff60003800000 */
[----:B------:R-:W-:Y:S02]  /*4b90*/  LOP3.LUT P0, RZ, R84, 0xff, RZ, 0xc0, !PT ;  /* 0x000000ff54ff7812 */ /* 0x000fe4000780c0ff */
[----:B------:R-:W-:Y:S04]  /*4ba0*/  ISETP.NE.U32.AND P1, PT, R2, RZ, PT ;  /* 0x000000ff0200720c */ /* 0x000fe80003f25070 */
[----:B------:R-:W-:Y:S04]  /*4bb0*/  ISETP.NE.AND.EX P1, PT, R3, RZ, PT, P1 ;  /* 0x000000ff0300720c */ /* 0x000fe80003f25310 */
[----:B------:R-:W-:Y:S03]  /*4bc0*/  PLOP3.LUT P1, PT, P1, PT, PT, 0x8, 0x80 ;  /* 0x000000000080781c */ /* 0x000fe60000f2e170 */
[----:B------:R-:W-:Y:S11]  /*4bd0*/  @P0 FSETP.EQ.AND P1, PT, R41, RZ, PT ;  /* 0x000000ff2900020b */ /* 0x000ff60003f22000 */
[----:B------:R-:W-:Y:S02]  /*4be0*/  @!UPT UIADD3 URZ, UPT, UPT, URZ, URZ, URZ ;  /* 0x000000fffffff290 */ /* 0x000fe4000fffe0ff */
.L_x_85:
[----:B------:R-:W3:Y:S01]  /*4bf0*/  SYNCS.PHASECHK.TRANS64.TRYWAIT P2, [UR21+0x90], R9 ;  /* 0x00009009ff0075a7 */ /* 0x000ee20008041115 */
[----:B------:R-:W-:Y:S04]  /*4c00*/  ELECT P0, URZ, PT ;  /* 0x0000000000ff782f */ /* 0x000fe80003800000 */
[----:B------:R-:W-:Y:S11]  /*4c10*/  PLOP3.LUT P1, PT, P1, P0, PT, 0xf2, 0x2f ;  /* 0x00000000002f781c */ /* 0x000ff60000f21e72 */
[----:B------:R-:W-:Y:S02]  /*4c20*/  @!UPT UIADD3 URZ, UPT, UPT, URZ, URZ, URZ ;  /* 0x000000fffffff290 */ /* 0x000fe4000fffe0ff */
[----:B------:R-:W-:Y:S05]  /*4c30*/  @!P1 IADD3 R8, P0, PT, R16, 0x580, RZ ;  /* 0x0000058010089810 */ /* 0x000fea0007f1e0ff */
[----:B------:R-:W-:Y:S01]  /*4c40*/  @!P1 IMAD.X R6, RZ, RZ, R17, P0 ;  /* 0x000000ffff069224 */ /* 0x000fe200000e0611 */
[----:B---3--:R-:W-:Y:S07]  /*4c50*/  @!P2 BRA `(.L_x_86) ;  /* 0x000000380034a947 */ /* 0x008fee0003800000 */
.L_x_155:
[----:B------:R-:W-:Y:S01]  /*4c60*/  @!P1 R2UR UR5, R8 ;  /* 0x00000000080592ca */ /* 0x000fe200000e0000 */
[----:B------:R-:W-:Y:S01]  /*4c70*/  VOTEU.ALL UP0, P1 ;  /* 0x0000000000ff7886 */ /* 0x000fe20000800000 */
[----:B------:R-:W-:Y:S01]  /*4c80*/  @!P1 R2UR UR4, R6 ;  /* 0x00000000060492ca */ /* 0x000fe200000e0000 */
[----:B--2---:R-:W-:Y:S01]  /*4c90*/  @!P1 IMAD.MOV.U32 R0, RZ, RZ, 0x1000 ;  /* 0x00001000ff009424 */ /* 0x004fe200078e00ff */
[----:B------:R-:W-:Y:S01]  /*4ca0*/  UMOV UR6, 0x0 ;  /* 0x0000000000067882 */ /* 0x000fe20000000000 */
[----:B------:R-:W-:Y:S01]  /*4cb0*/  UMOV UR7, 0x10000000 ;  /* 0x1000000000077882 */ /* 0x000fe20000000000 */
[----:B------:R-:W-:Y:S01]  /*4cc0*/  @!UP0 UIADD3 UR16, UPT, UPT, UR21, 0x200, URZ ;  /* 0x0000020015108890 */ /* 0x000fe2000fffe0ff */
[----:B------:R-:W-:Y:S01]  /*4cd0*/  VIADD R14, R14, 0x1 ;  /* 0x000000010e0e7836 */ /* 0x000fe20000000000 */
[----:B------:R-:W-:Y:S01]  /*4ce0*/  VOTEU.ALL UP0, P1 ;  /* 0x0000000000ff7886 */ /* 0x000fe20000800000 */
[----:B------:R-:W-:Y:S04]  /*4cf0*/  UMOV UR20, UR36 ;  /* 0x0000002400147c82 */ /* 0x000fe80008000000 */
[----:B------:R-:W-:Y:S02]  /*4d00*/  IMAD.U32 R10, RZ, RZ, UR5 ;  /* 0x00000005ff0a7e24 */ /* 0x000fe4000f8e00ff */
[----:B------:R-:W-:Y:S03]  /*4d10*/  IMAD.U32 R11, RZ, RZ, UR4 ;  /* 0x00000004ff0b7e24 */ /* 0x000fe6000f8e00ff */
[----:B------:R-:W-:Y:S02]  /*4d20*/  @!P1 R2UR UR4, R10 ;  /* 0x000000000a0492ca */ /* 0x000fe400000e0000 */
[----:B------:R-:W-:Y:S11]  /*4d30*/  @!P1 R2UR UR5, R11 ;  /* 0x000000000b0592ca */ /* 0x000ff600000e0000 */
[----:B------:R-:W-:Y:S02]  /*4d40*/  @!UPT UIADD3 URZ, UPT, UPT, URZ, URZ, URZ ;  /* 0x000000fffffff290 */ /* 0x000fe4000fffe0ff */
[----:B------:R2:W-:Y:S01]  /*4d50*/  @!UP0 UTMALDG.3D [UR16], [UR4], desc[UR6] ;  /* 0x00000610040085b4 */ /* 0x0005e20008011000 */
[----:B------:R2:W-:Y:S01]  /*4d60*/  @!P1 SYNCS.ARRIVE.TRANS64.RED.A0TR RZ, [UR21+0x80], R0 ;  /* 0x00008000ffff99a7 */ /* 0x0005e20008300415 */
[----:B------:R-:W-:Y:S01]  /*4d70*/  SYNCS.ARRIVE.TRANS64.RED.A1T0 RZ, [UR34], RZ ;  /* 0x000000ffffff79a7 */ /* 0x000fe20008100422 */
[----:B------:R-:W3:Y:S02]  /*4d80*/  SYNCS.PHASECHK.TRANS64.TRYWAIT P0, [UR21+0x98], R9 ;  /* 0x00009809ff0075a7 */ /* 0x000ee40008001115 */
[----:B--23--:R-:W-:Y:S05]  /*4d90*/  @!P0 BRA `(.L_x_87) ;  /* 0x0000003400fc8947 */ /* 0x00cfea0003800000 */
.L_x_157:
[----:B------:R-:W-:Y:S01]  /*4da0*/  @!P1 IADD3 R6, P0, PT, R16, 0x580, RZ ;  /* 0x0000058010069810 */ /* 0x000fe20007f1e0ff */
[----:B------:R-:W-:Y:S01]  /*4db0*/  VOTEU.ALL UP0, P1 ;  /* 0x0000000000ff7886 */ /* 0x000fe20000800000 */
[----:B------:R-:W-:Y:S01]  /*4dc0*/  UMOV UR6, 0x0 ;  /* 0x0000000000067882 */ /* 0x000fe20000000000 */
[----:B------:R-:W-:Y:S01]  /*4dd0*/  UMOV UR7, 0x10000000 ;  /* 0x1000000000077882 */ /* 0x000fe20000000000 */
[----:B------:R-:W-:Y:S01]  /*4de0*/  @!P1 R2UR UR5, R6 ;  /* 0x00000000060592ca */ /* 0x000fe200000e0000 */
[----:B--2---:R-:W-:Y:S01]  /*4df0*/  @!P1 IMAD.X R0, RZ, RZ, R17, P0 ;  /* 0x000000ffff009224 */ /* 0x004fe200000e0611 */
[----:B------:R-:W-:Y:S01]  /*4e00*/  @!UP0 UIADD3 UR10, UPT, UPT, UR18, 0x40, URZ ;  /* 0x00000040120a8890 */ /* 0x000fe2000fffe0ff */
[----:B------:R-:W-:Y:S01]  /*4e10*/  ISETP.NE.AND P0, PT, R14, 0x2, PT ;  /* 0x000000020e00780c */ /* 0x000fe20003f05270 */
[----:B------:R-:W-:Y:S01]  /*4e20*/  @!UP0 UIADD3 UR8, UPT, UPT, UR21, 0x1200, URZ ;  /* 0x0000120015088890 */ /* 0x000fe2000fffe0ff */
[----:B------:R-:W-:Y:S01]  /*4e30*/  LOP3.LUT R15, R15, 0x1, RZ, 0x3c, !PT ;  /* 0x000000010f0f7812 */ /* 0x000fe200078e3cff */
[----:B------:R-:W-:Y:S01]  /*4e40*/  @!UP0 UIADD3 UR9, UPT, UPT, UR21, 0x88, URZ ;  /* 0x0000008815098890 */ /* 0x000fe2000fffe0ff */
[----:B------:R-:W-:Y:S01]  /*4e50*/  @!P1 R2UR UR4, R0 ;  /* 0x00000000000492ca */ /* 0x000fe200000e0000 */
[----:B------:R-:W-:Y:S01]  /*4e60*/  VOTEU.ALL UP0, P1 ;  /* 0x0000000000ff7886 */ /* 0x000fe20000800000 */
[----:B------:R-:W-:Y:S01]  /*4e70*/  UMOV UR11, UR19 ;  /* 0x00000013000b7c82 */ /* 0x000fe20008000000 */
[----:B------:R-:W-:Y:S01]  /*4e80*/  UMOV UR12, UR36 ;  /* 0x00000024000c7c82 */ /* 0x000fe20008000000 */
[----:B------:R-:W-:Y:S01]  /*4e90*/  SEL R0, RZ, 0x1, P0 ;  /* 0x00000001ff007807 */ /* 0x000fe20000000000 */
[----:B------:R-:W-:Y:S01]  /*4ea0*/  UIADD3 UR20, UPT, UPT, UR13, UR62, URZ ;  /* 0x0000003e0d147290 */ /* 0x000fe2000fffe0ff */
[----:B------:R-:W-:Y:S01]  /*4eb0*/  IMAD.U32 R8, RZ, RZ, UR5 ;  /* 0x00000005ff087e24 */ /* 0x000fe2000f8e00ff */
[----:B------:R-:W-:Y:S01]  /*4ec0*/  SEL R14, R14, RZ, P0 ;  /* 0x000000ff0e0e7207 */ /* 0x000fe20000000000 */
[----:B------:R-:W-:Y:S01]  /*4ed0*/  UIADD3 UR16, UPT, UPT, UR14, UR59, URZ ;  /* 0x0000003b0e107290 */ /* 0x000fe2000fffe0ff */
[----:B------:R-:W-:Y:S01]  /*4ee0*/  LOP3.LUT R13, R13, R0, RZ, 0x3c, !PT ;  /* 0x000000000d0d7212 */ /* 0x000fe200078e3cff */
[----:B------:R-:W-:Y:S01]  /*4ef0*/  UPLOP3.LUT UP3, UPT, UPT, UPT, UPT, 0x80, 0x8 ;  /* 0x000000000008789c */ /* 0x000fe20003f6f070 */
[----:B------:R-:W-:Y:S02]  /*4f00*/  UMOV UR36, UR26 ;  /* 0x0000001a00247c82 */ /* 0x000fe40008000000 */
[----:B------:R-:W-:Y:S01]  /*4f10*/  IMAD.U32 R9, RZ, RZ, UR4 ;  /* 0x00000004ff097e24 */ /* 0x000fe2000f8e00ff */
[----:B------:R-:W-:Y:S04]  /*4f20*/  @!P1 R2UR UR4, R8 ;  /* 0x00000000080492ca */ /* 0x000fe800000e0000 */
[----:B------:R-:W-:Y:S11]  /*4f30*/  @!P1 R2UR UR5, R9 ;  /* 0x00000000090592ca */ /* 0x000ff600000e0000 */
[----:B------:R-:W-:Y:S02]  /*4f40*/  @!UPT UIADD3 URZ, UPT, UPT, URZ, URZ, URZ ;  /* 0x000000fffffff290 */ /* 0x000fe4000fffe0ff */
[----:B------:R2:W-:Y:S01]  /*4f50*/  @!UP0 UTMALDG.3D [UR8], [UR4], desc[UR6] ;  /* 0x00000608040085b4 */ /* 0x0005e20008011000 */
[----:B------:R2:W-:Y:S01]  /*4f60*/  @!P1 SYNCS.ARRIVE.TRANS64.RED.A0TR RZ, [UR21+0x88], R7 ;  /* 0x00008807ffff99a7 */ /* 0x0005e20008300415 */
[----:B------:R-:W-:Y:S01]  /*4f70*/  SYNCS.ARRIVE.TRANS64.RED.A1T0 RZ, [UR33], RZ ;  /* 0x000000ffffff79a7 */ /* 0x000fe20008100421 */
[----:B------:R-:W-:Y:S05]  /*4f80*/  BRA.U UP1, `(.L_x_88) ;  /* 0xfffffff5012c7547 */ /* 0x000fea000b83ffff */
[----:B------:R-:W-:-:S04]  /*4f90*/  SHF.L.U32 R3, R15, 0x1f, RZ ;  /* 0x0000001f0f037819 */ /* 0x000fc800000006ff */
[----:B------:R-:W3:Y:S02]  /*4fa0*/  SYNCS.PHASECHK.TRANS64.TRYWAIT P0, [UR21+0x90], R3 ;  /* 0x00009003ff0075a7 */ /* 0x000ee40008001115 */
[----:B---3--:R-:W-:Y:S05]  /*4fb0*/  @!P0 BRA `(.L_x_89) ;  /* 0x00000034008c8947 */ /* 0x008fea0003800000 */
.L_x_159:
[----:B---3--:R-:W-:-:S07]  /*4fc0*/  MOV R0, UR21 ;  /* 0x0000001500007c02 */ /* 0x008fce0008000f00 */
.L_x_90:
[----:B---3--:R-:W-:-:S04]  /*4fd0*/  SHF.L.U32 R3, R15, 0x1f, RZ ;  /* 0x0000001f0f037819 */ /* 0x008fc800000006ff */
[----:B------:R3:W4:Y:S03]  /*4fe0*/  SYNCS.PHASECHK.TRANS64.TRYWAIT P0, [R0+URZ+0x98], R3 ;  /* 0x00009803000075a7 */ /* 0x00072600080011ff */
[----:B----4-:R-:W-:Y:S05]  /*4ff0*/  @!P0 NANOSLEEP.SYNCS 0x989680 ;  /* 0x009896800000895d */ /* 0x010fea0003900000 */
[----:B------:R-:W4:Y:S02]  /*5000*/  @!P0 SYNCS.PHASECHK.TRANS64 P0, [R0+URZ+0x98], R3 ;  /* 0x00009803000085a7 */ /* 0x000f2400080010ff */
[----:B-12-4-:R-:W-:Y:S05]  /*5010*/  @P0 EXIT ;  /* 0x000000000000094d */ /* 0x016fea0003800000 */
[----:B------:R-:W-:Y:S05]  /*5020*/  BRA `(.L_x_90) ;  /* 0xfffffffc00e87947 */ /* 0x000fea000383ffff */
.L_x_79:
[----:B------:R-:W-:-:S06]  /*5030*/  UISETP.GE.AND UP0, UPT, UR17, 0x4, UPT ;  /* 0x000000041100788c */ /* 0x000fcc000bf06270 */
[----:B------:R-:W-:-:S13]  /*5040*/  PLOP3.LUT P0, PT, PT, PT, UP0, 0x80, 0x8 ;  /* 0x000000000008781c */ /* 0x000fda0003f0f008 */
[----:B-1----:R-:W-:Y:S05]  /*5050*/  @!P0 EXIT ;  /* 0x000000000000894d */ /* 0x002fea0003800000 */
[----:B------:R-:W1:Y:S08]  /*5060*/  S2UR UR4, SR_CgaCtaId ;  /* 0x00000000000479c3 */ /* 0x000e700000008800 */
[----:B------:R-:W-:Y:S01]  /*5070*/  BAR.SYNC.DEFER_BLOCKING 0x6, 0xa0 ;  /* 0x0182800000007b1d */ /* 0x000fe20000010000 */
[C---:B------:R-:W-:Y:S01]  /*5080*/  IMAD.SHL.U32 R7, R93.reuse, 0x40, RZ ;  /* 0x000000405d077824 */ /* 0x040fe200078e00ff */
[C---:B------:R-:W-:Y:S01]  /*5090*/  LOP3.LUT R95, R93.reuse, 0x60, RZ, 0xc0, !PT ;  /* 0x000000605d5f7812 */ /* 0x040fe200078ec0ff */
[----:B------:R-:W-:-:S02]  /*50a0*/  IMAD.SHL.U32 R4, R93, 0x20, RZ ;  /* 0x000000205d047824 */ /* 0x000fc400078e00ff */
[----:B------:R-:W-:Y:S02]  /*50b0*/  HFMA2 R36, -RZ, RZ, 0, 0 ;  /* 0x00000000ff247431 */ /* 0x000fe400000001ff */
[----:B------:R-:W-:Y:S01]  /*50c0*/  IMAD.SHL.U32 R6, R93, 0x2, RZ ;  /* 0x000000025d067824 */ /* 0x000fe200078e00ff */
[----:B------:R-:W-:Y:S01]  /*50d0*/  UMOV UR44, 0x400 ;  /* 0x00000400002c7882 */ /* 0x000fe20000000000 */
[----:B------:R-:W2:Y:S01]  /*50e0*/  LDC.64 R82, c[0x0][0x8b0] ;  /* 0x00022c00ff527b82 */ /* 0x000ea20000000a00 */
[----:B------:R-:W-:Y:S01]  /*50f0*/  LOP3.LUT R5, R7, 0x180, RZ, 0xc0, !PT ;  /* 0x0000018007057812 */ /* 0x000fe200078ec0ff */
[----:B------:R-:W-:Y:S01]  /*5100*/  IMAD.U32 R37, R93, 0x10000, RZ ;  /* 0x000100005d257824 */ /* 0x000fe200078e00ff */
[----:B------:R-:W-:Y:S01]  /*5110*/  LOP3.LUT R4, R4, 0xc00, RZ, 0xc0, !PT ;  /* 0x00000c0004047812 */ /* 0x000fe200078ec0ff */
[----:B------:R-:W-:Y:S01]  /*5120*/  IMAD.MOV.U32 R92, RZ, RZ, RZ ;  /* 0x000000ffff5c7224 */ /* 0x000fe200078e00ff */
[----:B------:R-:W-:Y:S01]  /*5130*/  LOP3.LUT R6, R5, 0x20, R6, 0xf8, !PT ;  /* 0x0000002005067812 */ /* 0x000fe200078ef806 */
[----:B------:R-:W-:Y:S01]  /*5140*/  IMAD.SHL.U32 R5, R93, 0x8, RZ ;  /* 0x000000085d057824 */ /* 0x000fe200078e00ff */
[----:B------:R-:W-:Y:S01]  /*5150*/  LOP3.LUT R4, R4, 0x40, R7, 0xf8, !PT ;  /* 0x0000004004047812 */ /* 0x000fe200078ef807 */
[----:B------:R-:W3:Y:S01]  /*5160*/  LDC.64 R80, c[0x0][0x8a8] ;  /* 0x00022a00ff507b82 */ /* 0x000ee20000000a00 */
[----:B------:R-:W-:Y:S01]  /*5170*/  LOP3.LUT R37, R37, 0x600000, RZ, 0xc0, !PT ;  /* 0x0060000025257812 */ /* 0x000fe200078ec0ff */
[----:B------:R-:W-:Y:S01]  /*5180*/  IMAD.MOV.U32 R87, RZ, RZ, RZ ;  /* 0x000000ffff577224 */ /* 0x000fe200078e00ff */
[----:B------:R-:W-:-:S02]  /*5190*/  LOP3.LUT R5, R6, 0x30, R5, 0x78, !PT ;  /* 0x0000003006057812 */ /* 0x000fc400078e7805 */
[----:B------:R-:W-:Y:S02]  /*51a0*/  CS2R R90, SRZ ;  /* 0x00000000005a7805 */ /* 0x000fe4000001ff00 */
[----:B------:R-:W-:Y:S01]  /*51b0*/  LOP3.LUT R4, R4, 0x200, R7, 0xf8, !PT ;  /* 0x0000020004047812 */ /* 0x000fe200078ef807 */
[----:B------:R-:W-:Y:S01]  /*51c0*/  IMAD.MOV.U32 R89, RZ, RZ, RZ ;  /* 0x000000ffff597224 */ /* 0x000fe200078e00ff */
[----:B------:R-:W-:Y:S01]  /*51d0*/  LOP3.LUT R93, R93, 0x2, RZ, 0xc0, !PT ;  /* 0x000000025d5d7812 */ /* 0x000fe200078ec0ff */
[----:B-1----:R-:W-:Y:S01]  /*51e0*/  ULEA UR44, UR4, UR44, 0x18 ;  /* 0x0000002c042c7291 */ /* 0x002fe2000f8ec0ff */
[----:B------:R-:W-:Y:S01]  /*51f0*/  LOP3.LUT R71, R4, R5, RZ, 0xfc, !PT ;  /* 0x0000000504477212 */ /* 0x000fe200078efcff */
[----:B------:R-:W1:Y:S01]  /*5200*/  LDCU UR57, c[0x0][0x370] ;  /* 0x00006e00ff3977ac */ /* 0x000e620008000800 */
[----:B------:R-:W-:Y:S01]  /*5210*/  IADD3 R88, PT, PT, -R93, RZ, RZ ;  /* 0x000000ff5d587210 */ /* 0x000fe20007ffe1ff */
[----:B------:R-:W-:Y:S01]  /*5220*/  UIADD3 UR4, UPT, UPT, UR44, 0x2200, URZ ;  /* 0x000022002c047890 */ /* 0x000fe2000fffe0ff */
[----:B------:R-:W4:Y:S04]  /*5230*/  LDCU UR43, c[0x0][0xb0c] ;  /* 0x00016180ff2b77ac */ /* 0x000f280008000800 */
[----:B------:R-:W1:Y:S01]  /*5240*/  LDS R0, [UR44+0x160] ;  /* 0x0001602cff007984 */ /* 0x000e620008000800 */
[----:B------:R-:W-:Y:S01]  /*5250*/  IMAD.U32 R94, RZ, RZ, UR4 ;  /* 0x00000004ff5e7e24 */ /* 0x000fe2000f8e00ff */
[----:B------:R-:W1:Y:S01]  /*5260*/  LDCU UR39, c[0x0][0xb30] ;  /* 0x00016600ff2777ac */ /* 0x000e620008000800 */
[----:B------:R-:W1:Y:S01]  /*5270*/  LDCU.64 UR46, c[0x0][0x888] ;  /* 0x00011100ff2e77ac */ /* 0x000e620008000a00 */
[----:B------:R-:W1:Y:S01]  /*5280*/  LDCU.64 UR40, c[0x0][0xb28] ;  /* 0x00016500ff2877ac */ /* 0x000e620008000a00 */
[----:B------:R-:W1:Y:S01]  /*5290*/  LDCU.64 UR60, c[0x0][0x890] ;  /* 0x00011200ff3c77ac */ /* 0x000e620008000a00 */
[----:B------:R-:W1:Y:S01]  /*52a0*/  LDCU.128 UR52, c[0x0][0xb10] ;  /* 0x00016200ff3477ac */ /* 0x000e620008000c00 */
[----:B------:R-:W1:Y:S01]  /*52b0*/  LDCU UR56, c[0x0][0x374] ;  /* 0x00006e80ff3877ac */ /* 0x000e620008000800 */
[----:B------:R-:W-:Y:S01]  /*52c0*/  UIADD3 UR63, UPT, UPT, UR44, 0x200, URZ ;  /* 0x000002002c3f7890 */ /* 0x000fe2000fffe0ff */
[----:B-1234-:R-:W-:-:S11]  /*52d0*/  IMAD.IADD R37, R0, 0x1, R37 ;  /* 0x0000000100257824 */ /* 0x01efd600078e0225 */
.L_x_116:
[----:B------:R-:W-:Y:S02]  /*52e0*/  LEA R3, R87, UR44, 0x3 ;  /* 0x0000002c57037c11 */ /* 0x000fe4000f8e18ff */
[----:B------:R-:W-:Y:S02]  /*52f0*/  SHF.L.U32 R0, R91, 0x1f, RZ ;  /* 0x0000001f5b007819 */ /* 0x000fe400000006ff */
[----:B------:R-:W-:Y:S02]  /*5300*/  LEA R5, R87, UR44, 0x4 ;  /* 0x0000002c57057c11 */ /* 0x000fe4000f8e20ff */
[----:B-1----:R-:W1:Y:S02]  /*5310*/  SYNCS.PHASECHK.TRANS64.TRYWAIT P0, [R3+URZ+0xb0], R0 ;  /* 0x0000b000030075a7 */ /* 0x002e6400080011ff */
[----:B-1----:R-:W-:Y:S05]  /*5320*/  @!P0 BRA `(.L_x_91) ;  /* 0x0000003000c88947 */ /* 0x002fea0003800000 */
.L_x_160:
        /* <DEDUP_REMOVED lines=11> */
[----:B------:R-:W-:Y:S01]  /*53e0*/  PLOP3.LUT P0, PT, PT, PT, UP1, 0x80, 0x8 ;  /* 0x000000000008781c */ /* 0x000fe20003f0f018 */
[----:B------:R-:W-:Y:S11]  /*53f0*/  UP2UR UR45, UPR, URZ, 0x2 ;  /* 0x00000002ff2d7883 */ /* 0x000ff60008000000 */
[----:B------:R-:W-:Y:S01]  /*5400*/  @!UPT UIADD3 URZ, UPT, UPT, URZ, URZ, URZ ;  /* 0x000000fffffff290 */ /* 0x000fe2000fffe0ff */
[----:B-1----:R-:W-:Y:S02]  /*5410*/  @P0 SHF.R.U32.HI R0, RZ, 0x10, R5 ;  /* 0x00000010ff000819 */ /* 0x002fe40000011605 */
        /* <DEDUP_REMOVED lines=12> */
[----:B------:R-:W2:Y:S01]  /*54e0*/  LDCU UR12, c[0x0][0xb20] ;  /* 0x00016400ff0c77ac */ /* 0x000ea20008000800 */
[----:B------:R-:W-:Y:S02]  /*54f0*/  UIMAD.WIDE.U32 UR4, UR56, UR55, URZ ;  /* 0x00000037380472a5 */ /* 0x000fe4000f8e00ff */
[----:B------:R-:W-:Y:S02]  /*5500*/  UIMAD.WIDE.U32 UR6, UR57, UR52, URZ ;  /* 0x00000034390672a5 */ /* 0x000fe4000f8e00ff */
[----:B------:R-:W-:Y:S02]  /*5510*/  UISETP.NE.AND UP0, UPT, UR54, 0x1, UPT ;  /* 0x000000013600788c */ /* 0x000fe4000bf05270 */
[----:B------:R-:W-:Y:S02]  /*5520*/  UIMAD.WIDE.U32 UR8, UR37, UR55, URZ ;  /* 0x00000037250872a5 */ /* 0x000fe4000f8e00ff */
[----:B------:R-:W-:Y:S02]  /*5530*/  UIMAD.WIDE.U32 UR10, UR38, UR52, URZ ;  /* 0x00000034260a72a5 */ /* 0x000fe4000f8e00ff */
[----:B------:R-:W-:Y:S02]  /*5540*/  UISETP.NE.AND UP1, UPT, UR43, 0x1, UPT ;  /* 0x000000012b00788c */ /* 0x000fe4000bf25270 */
[----:B------:R-:W-:Y:S01]  /*5550*/  UISETP.NE.AND UP2, UPT, UR42, 0x1, UPT ;  /* 0x000000012a00788c */ /* 0x000fe2000bf45270 */
[----:B------:R-:W-:Y:S02]  /*5560*/  UMOV UR4, UR5 ;  /* 0x0000000500047c82 */ /* 0x000fe40008000000 */
[----:B--2---:R-:W-:Y:S03]  /*5570*/  USHF.R.U32.HI UR5, URZ, UR12, UR4 ;  /* 0x0000000cff057299 */ /* 0x004fe60008011604 */
[----:B------:R-:W-:Y:S02]  /*5580*/  UMOV UR4, UR7 ;  /* 0x0000000700047c82 */ /* 0x000fe40008000000 */
[----:B------:R-:W-:Y:S02]  /*5590*/  USHF.R.U32.HI UR7, URZ, UR53, UR4 ;  /* 0x00000035ff077299 */ /* 0x000fe40008011604 */
[----:B------:R-:W-:Y:S02]  /*55a0*/  USEL UR4, UR56, UR5, !UP0 ;  /* 0x0000000538047287 */ /* 0x000fe4000c000000 */
[----:B------:R-:W-:Y:S01]  /*55b0*/  USEL UR7, UR57, UR7, !UP1 ;  /* 0x0000000739077287 */ /* 0x000fe2000c800000 */
[----:B------:R-:W-:Y:S01]  /*55c0*/  UMOV UR5, UR9 ;  /* 0x0000000900057c82 */ /* 0x000fe20008000000 */
[----:B------:R-:W-:Y:S02]  /*55d0*/  UIMAD.WIDE.U32 UR8, UR4, UR40, URZ ;  /* 0x00000028040872a5 */ /* 0x000fe4000f8e00ff */
[----:B------:R-:W-:Y:S03]  /*55e0*/  USHF.R.U32.HI UR6, URZ, UR12, UR5 ;  /* 0x0000000cff067299 */ /* 0x000fe60008011605 */
[----:B------:R-:W-:Y:S01]  /*55f0*/  UMOV UR5, UR11 ;  /* 0x0000000b00057c82 */ /* 0x000fe20008000000 */
[----:B------:R-:W-:Y:S02]  /*5600*/  UIMAD.WIDE.U32 UR10, UR7, UR40, URZ ;  /* 0x00000028070a72a5 */ /* 0x000fe4000f8e00ff */
[----:B------:R-:W-:Y:S02]  /*5610*/  USHF.R.U32.HI UR12, URZ, UR53, UR5 ;  /* 0x00000035ff0c7299 */ /* 0x000fe40008011605 */
[----:B------:R-:W-:Y:S01]  /*5620*/  USEL UR6, UR37, UR6, !UP0 ;  /* 0x0000000625067287 */ /* 0x000fe2000c000000 */
[----:B------:R-:W-:Y:S02]  /*5630*/  UMOV UR5, UR9 ;  /* 0x0000000900057c82 */ /* 0x000fe40008000000 */
[----:B------:R-:W-:Y:S01]  /*5640*/  UMOV UR10, UR11 ;  /* 0x0000000b000a7c82 */ /* 0x000fe20008000000 */
[----:B------:R-:W-:Y:S02]  /*5650*/  @UP2 USHF.R.U32.HI UR4, URZ, UR41, UR5 ;  /* 0x00000029ff042299 */ /* 0x000fe40008011605 */
[----:B------:R-:W-:Y:S02]  /*5660*/  @UP2 USHF.R.U32.HI UR7, URZ, UR41, UR10 ;  /* 0x00000029ff072299 */ /* 0x000fe4000801160a */
[----:B------:R-:W-:Y:S02]  /*5670*/  UIMAD UR4, UR42, UR4, URZ ;  /* 0x000000042a0472a4 */ /* 0x000fe4000f8e02ff */
[----:B------:R-:W-:Y:S02]  /*5680*/  UIMAD.WIDE.U32 UR10, UR6, UR40, URZ ;  /* 0x00000028060a72a5 */ /* 0x000fe4000f8e00ff */
[----:B------:R-:W-:Y:S02]  /*5690*/  USEL UR5, UR38, UR12, !UP1 ;  /* 0x0000000c26057287 */ /* 0x000fe4000c800000 */
[----:B------:R-:W-:Y:S02]  /*56a0*/  UIMAD UR8, UR42, UR7, URZ ;  /* 0x000000072a0872a4 */ /* 0x000fe4000f8e02ff */
[----:B------:R-:W-:Y:S03]  /*56b0*/  UISETP.GE.AND UP0, UPT, UR6, UR4, UPT ;  /* 0x000000040600728c */ /* 0x000fe6000bf06270 */
[----:B------:R-:W-:Y:S01]  /*56c0*/  UMOV UR4, UR11 ;  /* 0x0000000b00047c82 */ /* 0x000fe20008000000 */
[----:B------:R-:W-:Y:S02]  /*56d0*/  UISETP.GE.OR UP0, UPT, UR5, UR8, UP0 ;  /* 0x000000080500728c */ /* 0x000fe40008706670 */
[----:B------:R-:W-:Y:S02]  /*56e0*/  USHF.R.U32.HI UR4, URZ, UR41, UR4 ;  /* 0x00000029ff047299 */ /* 0x000fe40008011604 */
[----:B------:R-:W-:Y:S02]  /*56f0*/  UIMAD.WIDE.U32 UR8, UR5, UR40, URZ ;  /* 0x00000028050872a5 */ /* 0x000fe4000f8e00ff */
[----:B------:R-:W-:Y:S02]  /*5700*/  USEL UR11, UR6, UR4, !UP2 ;  /* 0x00000004060b7287 */ /* 0x000fe4000d000000 */
[----:B------:R-:W-:Y:S02]  /*5710*/  UIADD3 UR8, UPT, UPT, -UR5, URZ, URZ ;  /* 0x000000ff05087290 */ /* 0x000fe4000fffe1ff */
[----:B------:R-:W-:Y:S01]  /*5720*/  UIADD3 UR10, UPT, UPT, -UR11, URZ, URZ ;  /* 0x000000ff0b0a7290 */ /* 0x000fe2000fffe1ff */
[----:B------:R-:W-:Y:S01]  /*5730*/  @!UP0 UMOV UR4, UR9 ;  /* 0x0000000900048c82 */ /* 0x000fe20008000000 */
[----:B------:R-:W-:Y:S02]  /*5740*/  UIADD3 UR9, UPT, UPT, -UR6, URZ, URZ ;  /* 0x000000ff06097290 */ /* 0x000fe4000fffe1ff */
[----:B------:R-:W-:Y:S02]  /*5750*/  @!UP0 USHF.R.U32.HI UR4, URZ, UR41, UR4 ;  /* 0x00000029ff048299 */ /* 0x000fe40008011604 */
[----:B------:R-:W-:Y:S02]  /*5760*/  UIMAD UR10, UR42, UR10, UR6 ;  /* 0x0000000a2a0a72a4 */ /* 0x000fe4000f8e0206 */
[----:B------:R-:W-:Y:S04]  /*5770*/  @!UP0 USEL UR4, UR5, UR4, !UP2 ;  /* 0x0000000405048287 */ /* 0x000fe8000d000000 */
[----:B------:R-:W-:Y:S02]  /*5780*/  @!UP0 UIMAD UR10, UR7, UR10, UR4 ;  /* 0x0000000a070a82a4 */ /* 0x000fe4000f8e0204 */
[----:B------:R-:W-:Y:S02]  /*5790*/  @!UP0 UIADD3 UR11, UPT, UPT, UR11, -UR4, URZ ;  /* 0x800000040b0b8290 */ /* 0x000fe4000fffe0ff */
[----:B------:R-:W-:Y:S02]  /*57a0*/  UIMAD UR7, UR43, UR8, UR38 ;  /* 0x000000082b0772a4 */ /* 0x000fe4000f8e0226 */
[----:B------:R-:W-:Y:S02]  /*57b0*/  @!UP0 UIMAD UR6, UR11, UR42, UR5 ;  /* 0x0000002a0b0682a4 */ /* 0x000fe4000f8e0205 */
[----:B------:R-:W-:Y:S01]  /*57c0*/  UIMAD UR4, UR54, UR9, UR37 ;  /* 0x00000009360472a4 */ /* 0x000fe2000f8e0225 */
[----:B------:R-:W-:Y:S02]  /*57d0*/  @!UP0 UMOV UR5, UR10 ;  /* 0x0000000a00058c82 */ /* 0x000fe40008000000 */
[----:B------:R-:W-:Y:S02]  /*57e0*/  UIMAD UR38, UR5, UR43, UR7 ;  /* 0x0000002b052672a4 */ /* 0x000fe4000f8e0207 */
[----:B------:R-:W-:Y:S11]  /*57f0*/  UIMAD UR37, UR6, UR54, UR4 ;  /* 0x00000036062572a4 */ /* 0x000ff6000f8e0204 */
[----:B------:R-:W-:Y:S01]  /*5800*/  @!UPT UIADD3 URZ, UPT, UPT, URZ, URZ, URZ ;  /* 0x000000fffffff290 */ /* 0x000fe2000fffe0ff */
.L_x_92:
[----:B------:R-:W-:Y:S01]  /*5810*/  UISETP.NE.AND UP0, UPT, UR39, 0x1, UPT ;  /* 0x000000012700788c */ /* 0x000fe2000bf05270 */
[----:B------:R-:W-:Y:S01]  /*5820*/  IADD3 R87, PT, PT, R87, 0x1, RZ ;  /* 0x0000000157577810 */ /* 0x000fe20007ffe0ff */
[----:B------:R-:W-:Y:S02]  /*5830*/  USHF.L.U32 UR50, UR16, 0x6, URZ ;  /* 0x0000000610327899 */ /* 0x000fe400080006ff */
[----:B------:R-:W-:Y:S07]  /*5840*/  USHF.L.U32 UR49, UR20, 0x7, URZ ;  /* 0x0000000714317899 */ /* 0x000fee00080006ff */
[----:B------:R-:W2:Y:S01]  /*5850*/  @!UP0 LDCU.128 UR12, c[0x0][0xb10] ;  /* 0x00016200ff0c87ac */ /* 0x000ea20008000c00 */
[----:B------:R-:W3:Y:S01]  /*5860*/  @!UP0 LDCU UR5, c[0x0][0xb0c] ;  /* 0x00016180ff0587ac */ /* 0x000ee20008000800 */
[----:B------:R-:W4:Y:S01]  /*5870*/  @!UP0 LDCU UR10, c[0x0][0xb20] ;  /* 0x00016400ff0a87ac */ /* 0x000f220008000800 */
[----:B--2---:R-:W-:Y:S02]  /*5880*/  UIMAD.WIDE.U32 UR8, UR38, UR12, URZ ;  /* 0x0000000c260872a5 */ /* 0x004fe4000f8e00ff */
[----:B------:R-:W-:Y:S02]  /*5890*/  UIMAD.WIDE.U32 UR6, UR37, UR15, URZ ;  /* 0x0000000f250672a5 */ /* 0x000fe4000f8e00ff */
[----:B------:R-:W-:Y:S03]  /*58a0*/  @!UP0 UISETP.NE.AND UP1, UPT, UR14, 0x1, UPT ;  /* 0x000000010e00888c */ /* 0x000fe6000bf25270 */
[----:B------:R-:W-:Y:S01]  /*58b0*/  @!UP0 UMOV UR4, UR9 ;  /* 0x0000000900048c82 */ /* 0x000fe20008000000 */
[----:B---3--:R-:W-:Y:S02]  /*58c0*/  @!UP0 UISETP.NE.AND UP2, UPT, UR5, 0x1, UPT ;  /* 0x000000010500888c */ /* 0x008fe4000bf45270 */
[----:B------:R-:W-:Y:S01]  /*58d0*/  @!UP0 USHF.R.U32.HI UR4, URZ, UR13, UR4 ;  /* 0x0000000dff048299 */ /* 0x000fe20008011604 */
[----:B------:R-:W-:Y:S02]  /*58e0*/  @!UP0 UMOV UR6, UR7 ;  /* 0x0000000700068c82 */ /* 0x000fe40008000000 */
[----:B----4-:R-:W-:Y:S02]  /*58f0*/  @!UP0 USHF.R.U32.HI UR6, URZ, UR10, UR6 ;  /* 0x0000000aff068299 */ /* 0x010fe40008011606 */
[----:B------:R-:W-:Y:S02]  /*5900*/  @!UP0 USEL UR7, UR38, UR4, !UP2 ;  /* 0x0000000426078287 */ /* 0x000fe4000d000000 */
[----:B------:R-:W-:Y:S04]  /*5910*/  @!UP0 USEL UR6, UR37, UR6, !UP1 ;  /* 0x0000000625068287 */ /* 0x000fe8000c800000 */
[----:B------:R-:W-:Y:S02]  /*5920*/  @!UP0 UIADD3 UR4, UPT, UPT, -UR7, UR6, URZ ;  /* 0x0000000607048290 */ /* 0x000fe4000fffe1ff */
[----:B------:R-:W-:Y:S02]  /*5930*/  @!UP0 UIADD3 UR6, UPT, UPT, UR7, -UR6, URZ ;  /* 0x8000000607068290 */ /* 0x000fe4000fffe0ff */
[----:B------:R-:W-:Y:S02]  /*5940*/  @!UP0 UIMAD UR38, UR4, UR5, UR38 ;  /* 0x00000005042682a4 */ /* 0x000fe4000f8e0226 */
[----:B------:R-:W-:Y:S02]  /*5950*/  @!UP0 UIMAD UR37, UR6, UR14, UR37 ;  /* 0x0000000e062582a4 */ /* 0x000fe4000f8e0225 */
[----:B------:R-:W-:Y:S09]  /*5960*/  ULOP3.LUT UP0, URZ, UR63, 0x1b0, URZ, 0xc0, !UPT ;  /* 0x000001b03fff7892 */ /* 0x000ff2000f80c0ff */
[----:B------:R-:W-:Y:S05]  /*5970*/  BRA.U !UP0, `(.L_x_93) ;  /* 0x0000000108407547 */ /* 0x000fea000b800000 */
[----:B------:R-:W2:Y:S01]  /*5980*/  LDCU.64 UR8, c[0x4][0x80] ;  /* 0x01001000ff0877ac */ /* 0x000ea20008000a00 */
[----:B------:R-:W-:Y:S01]  /*5990*/  MOV R3, 0x0 ;  /* 0x0000000000037802 */ /* 0x000fe20000000f00 */
[----:B------:R-:W-:Y:S02]  /*59a0*/  HFMA2 R12, -RZ, RZ, 0, 5.9604644775390625e-08 ;  /* 0x00000001ff0c7431 */ /* 0x000fe400000001ff */
[----:B------:R-:W-:Y:S02]  /*59b0*/  IMAD.MOV.U32 R8, RZ, RZ, 0x70 ;  /* 0x00000070ff087424 */ /* 0x000fe400078e00ff */
[----:B------:R-:W-:Y:S01]  /*59c0*/  IMAD.MOV.U32 R13, RZ, RZ, RZ ;  /* 0x000000ffff0d7224 */ /* 0x000fe200078e00ff */
[----:B------:R-:W3:Y:S01]  /*59d0*/  LDCU.64 UR6, c[0x4][0x88] ;  /* 0x01001100ff0677ac */ /* 0x000ee20008000a00 */
[----:B------:R-:W4:Y:S01]  /*59e0*/  LDC.64 R2, c[0x4][R3] ;  /* 0x0100000003027b82 */ /* 0x000f220000000a00 */
[----:B------:R-:W1:Y:S01]  /*59f0*/  LDCU.64 UR4, c[0x4][0x8] ;  /* 0x01000100ff0477ac */ /* 0x000e620008000a00 */
[----:B--2---:R-:W-:Y:S01]  /*5a00*/  MOV R5, UR9 ;  /* 0x0000000900057c02 */ /* 0x004fe20008000f00 */
[----:B------:R-:W-:Y:S01]  /*5a10*/  IMAD.U32 R4, RZ, RZ, UR8 ;  /* 0x00000008ff047e24 */ /* 0x000fe2000f8e00ff */
[----:B---3--:R-:W-:Y:S01]  /*5a20*/  MOV R7, UR7 ;  /* 0x0000000700077c02 */ /* 0x008fe20008000f00 */
[----:B------:R-:W-:Y:S01]  /*5a30*/  IMAD.U32 R6, RZ, RZ, UR6 ;  /* 0x00000006ff067e24 */ /* 0x000fe2000f8e00ff */
[----:B-1----:R-:W-:Y:S01]  /*5a40*/  MOV R11, UR5 ;  /* 0x00000005000b7c02 */ /* 0x002fe20008000f00 */
[----:B------:R-:W-:Y:S02]  /*5a50*/  IMAD.U32 R10, RZ, RZ, UR4 ;  /* 0x00000004ff0a7e24 */ /* 0x000fe4000f8e00ff */
[----:B------:R-:W-:Y:S07]  /*5a60*/  LEPC R20, `(.L_x_93) ;  /* 0x000000001014794e */ /* 0x000fee0000000000 */
[----:B----45:R-:W-:Y:S05]  /*5a70*/  CALL.ABS.NOINC R2 ;  /* 0x0000000002007343 */ /* 0x030fea0003c00000 */
.L_x_93:
[----:B------:R-:W-:Y:S01]  /*5a80*/  LOP3.LUT P0, RZ, R94, 0x1b0, RZ, 0xc0, !PT ;  /* 0x000001b05eff7812 */ /* 0x000fe2000780c0ff */
[----:B------:R-:W-:Y:S11]  /*5a90*/  BSSY.RECONVERGENT B6, `(.L_x_94) ;  /* 0x0000013000067945 */ /* 0x000ff60003800200 */
[----:B------:R-:W-:Y:S01]  /*5aa0*/  @!UPT UIADD3 URZ, UPT, UPT, URZ, URZ, URZ ;  /* 0x000000fffffff290 */ /* 0x000fe2000fffe0ff */
[----:B------:R-:W-:Y:S05]  /*5ab0*/  @!P0 BRA `(.L_x_95) ;  /* 0x0000000000408947 */ /* 0x000fea0003800000 */
        /* <DEDUP_REMOVED lines=16> */
.L_x_95:
[----:B------:R-:W-:Y:S05]  /*5bc0*/  BSYNC.RECONVERGENT B6 ;  /* 0x0000000000067941 */ /* 0x000fea0003800200 */
.L_x_94:
[----:B------:R-:W-:Y:S01]  /*5bd0*/  R2UR UR4, R86 ;  /* 0x00000000560472ca */ /* 0x000fe200000e0000 */
[----:B------:R-:W-:Y:S01]  /*5be0*/  UISETP.NE.U32.AND UP0, UPT, UR60, URZ, UPT ;  /* 0x000000ff3c00728c */ /* 0x000fe2000bf05070 */
[----:B------:R-:W-:Y:S02]  /*5bf0*/  ISETP.NE.U32.AND P4, PT, R82, RZ, PT ;  /* 0x000000ff5200720c */ /* 0x000fe40003f85070 */
[----:B------:R-:W-:Y:S01]  /*5c00*/  ISETP.NE.U32.AND P2, PT, RZ, UR46, PT ;  /* 0x0000002eff007c0c */ /* 0x000fe2000bf45070 */
[----:B------:R-:W-:Y:S01]  /*5c10*/  UISETP.NE.AND.EX UP1, UPT, UR61, URZ, UPT, UP0 ;  /* 0x000000ff3d00728c */ /* 0x000fe2000bf25300 */
[----:B------:R-:W-:Y:S01]  /*5c20*/  ISETP.NE.AND.EX P4, PT, R83, RZ, PT, P4 ;  /* 0x000000ff5300720c */ /* 0x000fe20003f85340 */
[----:B------:R-:W-:Y:S01]  /*5c30*/  UPLOP3.LUT UP0, UPT, UPT, UPT, UPT, 0x40, 0x4 ;  /* 0x000000000004789c */ /* 0x000fe20003f0e870 */
[----:B------:R-:W-:Y:S05]  /*5c40*/  ISETP.NE.AND.EX P2, PT, RZ, UR47, PT, P2 ;  /* 0x0000002fff007c0c */ /* 0x000fea000bf45320 */
[----:B------:R-:W-:Y:S06]  /*5c50*/  UISETP.NE.AND UP2, UPT, UR4, URZ, UPT ;  /* 0x000000ff0400728c */ /* 0x000fec000bf45270 */
[----:B------:R-:W-:Y:S05]  /*5c60*/  PLOP3.LUT P1, PT, PT, PT, UP2, 0x80, 0x8 ;  /* 0x000000000008781c */ /* 0x000fea0003f2f028 */
[----:B------:R-:W-:Y:S06]  /*5c70*/  @UP2 UPLOP3.LUT UP0, UPT, UPT, UPT, UP1, 0x80, 0x8 ;  /* 0x000000000008289c */ /* 0x000fec0003f0f010 */
[----:B------:R-:W-:Y:S01]  /*5c80*/  PLOP3.LUT P0, PT, PT, PT, UP0, 0x80, 0x8 ;  /* 0x000000000008781c */ /* 0x000fe20003f0f008 */
[----:B------:R-:W-:Y:S01]  /*5c90*/  @!UPT UIADD3 URZ, UPT, UPT, URZ, URZ, URZ ;  /* 0x000000fffffff290 */ /* 0x000fe2000fffe0ff */
[----:B------:R-:W-:Y:S11]  /*5ca0*/  BRA.U !UP1, `(.L_x_96) ;  /* 0x00000001093c7547 */ /* 0x000ff6000b800000 */
[----:B------:R-:W-:Y:S01]  /*5cb0*/  UISETP.NE.U32.AND UP0, UPT, UR46, URZ, UPT ;  /* 0x000000ff2e00728c */ /* 0x000fe2000bf05070 */
[----:B-1----:R-:W-:Y:S01]  /*5cc0*/  HFMA2 R0, -RZ, RZ, 0, 5.9604644775390625e-08 ;  /* 0x00000001ff007431 */ /* 0x002fe200000001ff */
[----:B------:R-:W1:Y:S01]  /*5cd0*/  LDCU.64 UR8, c[0x0][0x358] ;  /* 0x00006b00ff0877ac */ /* 0x000e620008000a00 */
[----:B------:R-:W-:Y:S01]  /*5ce0*/  IMAD.MOV.U32 R84, RZ, RZ, 0x1 ;  /* 0x00000001ff547424 */ /* 0x000fe200078e00ff */
[----:B------:R-:W-:Y:S06]  /*5cf0*/  UISETP.NE.AND.EX UP0, UPT, UR47, URZ, UPT, UP0 ;  /* 0x000000ff2f00728c */ /* 0x000fec000bf05300 */
[----:B------:R-:W-:Y:S05]  /*5d00*/  PLOP3.LUT P3, PT, PT, PT, UP0, 0x80, 0x8 ;  /* 0x000000000008781c */ /* 0x000fea0003f6f008 */
[----:B------:R-:W2:Y:S01]  /*5d10*/  @UP0 LDCU.64 UR4, c[0x0][0x888] ;  /* 0x00011100ff0407ac */ /* 0x000ea20008000a00 */
[----:B------:R-:W-:Y:S07]  /*5d20*/  @UP0 UIMAD UR6, UR36, UR60, URZ ;  /* 0x0000003c240602a4 */ /* 0x000fee000f8e02ff */
[----:B------:R-:W-:Y:S01]  /*5d30*/  @!P3 PRMT R84, R0, 0x7610, R84 ;  /* 0x000076100054b816 */ /* 0x000fe20000000054 */
[----:B--2---:R-:W-:Y:S06]  /*5d40*/  @UP0 UIMAD.WIDE UR4, UR6, 0x4, UR4 ;  /* 0x00000004060408a5 */ /* 0x004fec000f8e0204 */
[----:B------:R-:W-:Y:S01]  /*5d50*/  IMAD.U32 R2, RZ, RZ, UR4 ;  /* 0x00000004ff027e24 */ /* 0x000fe2000f8e00ff */
[----:B------:R-:W-:Y:S04]  /*5d60*/  MOV R3, UR5 ;  /* 0x0000000500037c02 */ /* 0x000fe80008000f00 */
[----:B------:R-:W2:Y:S01]  /*5d70*/  @!UP0 LDCU UR4, c[0x0][0x880] ;  /* 0x00011000ff0487ac */ /* 0x000ea20008000800 */
[----:B-1---5:R3:W5:Y:S02]  /*5d80*/  @P3 LDG.E R41, desc[UR8][R2.64] ;  /* 0x0000000802293981 */ /* 0x022764000c1e1900 */
[----:B--23--:R-:W-:Y:S02]  /*5d90*/  @!P3 IMAD.U32 R41, RZ, RZ, UR4 ;  /* 0x00000004ff29be24 */ /* 0x00cfe4000f8e00ff */
.L_x_96:
[----:B------:R-:W-:Y:S05]  /*5da0*/  @!P4 BRA `(.L_x_97) ;  /* 0x000000000024c947 */ /* 0x000fea0003800000 */
[----:B------:R-:W-:Y:S01]  /*5db0*/  ISETP.NE.U32.AND P3, PT, R80, RZ, PT ;  /* 0x000000ff5000720c */ /* 0x000fe20003f65070 */
[----:B------:R-:W2:Y:S03]  /*5dc0*/  LDCU.64 UR4, c[0x0][0x358] ;  /* 0x00006b00ff0477ac */ /* 0x000ea60008000a00 */
[----:B------:R-:W-:Y:S11]  /*5dd0*/  ISETP.NE.AND.EX P3, PT, R81, RZ, PT, P3 ;  /* 0x000000ff5100720c */ /* 0x000ff60003f65330 */
[----:B------:R-:W-:Y:S02]  /*5de0*/  @!UPT UIADD3 URZ, UPT, UPT, URZ, URZ, URZ ;  /* 0x000000fffffff290 */ /* 0x000fe4000fffe0ff */
[----:B------:R-:W3:Y:S01]  /*5df0*/  @P3 LDC.64 R2, c[0x0][0x8a8] ;  /* 0x00022a00ff023b82 */ /* 0x000ee20000000a00 */
[----:B-1----:R-:W-:Y:S04]  /*5e00*/  @P3 IMAD R0, R82, UR36, RZ ;  /* 0x0000002452003c24 */ /* 0x002fe8000f8e02ff */
[----:B---3--:R-:W-:Y:S05]  /*5e10*/  @P3 IMAD.WIDE R2, R0, 0x4, R2 ;  /* 0x0000000400023825 */ /* 0x008fea00078e0202 */
[----:B--2--5:R2:W5:Y:S02]  /*5e20*/  @P3 LDG.E R38, desc[UR4][R2.64] ;  /* 0x0000000402263981 */ /* 0x024564000c1e1900 */
[----:B--2---:R-:W3:Y:S02]  /*5e30*/  @!P3 LDC R38, c[0x0][0x8a0] ;  /* 0x00022800ff26bb82 */ /* 0x004ee40000000800 */
.L_x_97:
[----:B-----5:R-:W-:Y:S01]  /*5e40*/  FSETP.NEU.AND P4, PT, R41, RZ, PT ;  /* 0x000000ff2900720b */ /* 0x020fe20003f8d000 */
[----:B------:R-:W-:Y:S01]  /*5e50*/  BSSY B1, `(.L_x_98) ;  /* 0x0000042000017945 */ /* 0x000fe20003800000 */
[----:B------:R-:W-:Y:S01]  /*5e60*/  SEL R5, RZ, 0xffffffff, P2 ;  /* 0xffffffffff057807 */ /* 0x000fe20001000000 */
[----:B------:R-:W-:Y:S01]  /*5e70*/  IMAD.MOV.U32 R102, RZ, RZ, 0x1 ;  /* 0x00000001ff667424 */ /* 0x000fe200078e00ff */
[----:B------:R-:W-:Y:S02]  /*5e80*/  LOP3.LUT P3, RZ, R84, 0xff, RZ, 0xc0, !PT ;  /* 0x000000ff54ff7812 */ /* 0x000fe4000786c0ff */
[----:B------:R-:W-:Y:S02]  /*5e90*/  CS2R R78, SRZ ;  /* 0x00000000004e7805 */ /* 0x000fe4000001ff00 */
[----:B------:R-:W-:Y:S02]  /*5ea0*/  @P1 SEL R4, RZ, 0xffffffff, P4 ;  /* 0xffffffffff041807 */ /* 0x000fe40002000000 */
[----:B------:R-:W-:Y:S02]  /*5eb0*/  CS2R R76, SRZ ;  /* 0x00000000004c7805 */ /* 0x000fe4000001ff00 */
[----:B------:R-:W-:Y:S02]  /*5ec0*/  LEA R2, R90, UR44, 0x3 ;  /* 0x0000002c5a027c11 */ /* 0x000fe4000f8e18ff */
[----:B------:R-:W-:Y:S02]  /*5ed0*/  CS2R R74, SRZ ;  /* 0x00000000004a7805 */ /* 0x000fe4000001ff00 */
[----:B------:R-:W-:Y:S02]  /*5ee0*/  @P0 SEL R4, R5, R4, !P3 ;  /* 0x0000000405040207 */ /* 0x000fe40005800000 */
[----:B------:R-:W-:Y:S02]  /*5ef0*/  CS2R R72, SRZ ;  /* 0x0000000000487805 */ /* 0x000fe4000001ff00 */
[----:B------:R-:W-:Y:S02]  /*5f00*/  LEA R100, R36, UR44, 0x3 ;  /* 0x0000002c24647c11 */ /* 0x000fe4000f8e18ff */
[----:B------:R-:W-:Y:S02]  /*5f10*/  @P1 LOP3.LUT R4, R4, 0x1, RZ, 0xc0, !PT ;  /* 0x0000000104041812 */ /* 0x000fe400078ec0ff */
[----:B------:R-:W-:Y:S02]  /*5f20*/  SHF.L.U32 R3, R92, 0x1f, RZ ;  /* 0x0000001f5c037819 */ /* 0x000fe400000006ff */
[----:B------:R-:W-:Y:S02]  /*5f30*/  ISETP.NE.U32.OR P6, PT, R4, 0x1, !P1 ;  /* 0x000000010400780c */ /* 0x000fe40004fc5470 */
[----:B------:R-:W-:Y:S02]  /*5f40*/  PLOP3.LUT P2, PT, PT, PT, UP1, 0x80, 0x8 ;  /* 0x000000000008781c */ /* 0x000fe40003f4f018 */
[C---:B------:R-:W-:Y:S02]  /*5f50*/  LEA.HI R39, R36.reuse, R36, RZ, 0x1 ;  /* 0x0000002424277211 */ /* 0x040fe400078f08ff */
[----:B------:R-:W-:Y:S02]  /*5f60*/  SEL R4, RZ, 0xffffffff, P4 ;  /* 0xffffffffff047807 */ /* 0x000fe40002000000 */
[----:B------:R-:W-:Y:S01]  /*5f70*/  P2R R96, PR, RZ, 0x40 ;  /* 0x00000040ff607803 */ /* 0x000fe20000000000 */
[C---:B-1----:R-:W-:Y:S01]  /*5f80*/  IMAD.SHL.U32 R0, R39.reuse, 0x40, RZ ;  /* 0x0000004027007824 */ /* 0x042fe200078e00ff */
[----:B------:R-:W-:Y:S03]  /*5f90*/  LOP3.LUT R39, R39, 0xffe, RZ, 0xc0, !PT ;  /* 0x00000ffe27277812 */ /* 0x000fe600078ec0ff */
[----:B------:R-:W-:Y:S02]  /*5fa0*/  @P6 SHF.L.U32 R7, R89, 0x1f, RZ ;  /* 0x0000001f59076819 */ /* 0x000fe400000006ff */
[----:B------:R-:W-:Y:S01]  /*5fb0*/  @P2 SEL R4, R5, R4, !P3 ;  /* 0x0000000405042207 */ /* 0x000fe20005800000 */
[----:B------:R-:W-:Y:S01]  /*5fc0*/  IMAD.IADD R39, R36, 0x1, -R39 ;  /* 0x0000000124277824 */ /* 0x000fe200078e0a27 */
[----:B------:R-:W1:Y:S01]  /*5fd0*/  @P6 SYNCS.PHASECHK.TRANS64.TRYWAIT P1, [R2+URZ+0x80], R7 ;  /* 0x00008007020065a7 */ /* 0x000e6200080211ff */
[----:B------:R-:W-:Y:S02]  /*5fe0*/  LOP3.LUT R0, R0, 0xffffff80, RZ, 0xc0, !PT ;  /* 0xffffff8000007812 */ /* 0x000fe400078ec0ff */
[----:B------:R-:W-:Y:S03]  /*5ff0*/  LOP3.LUT R4, R4, 0x1, RZ, 0xc0, !PT ;  /* 0x0000000104047812 */ /* 0x000fe600078ec0ff */
[----:B------:R-:W-:Y:S01]  /*6000*/  IMAD.IADD R0, R37, 0x1, R0 ;  /* 0x0000000125007824 */ /* 0x000fe200078e0200 */
[----:B------:R-:W-:Y:S03]  /*6010*/  ISETP.NE.U32.AND P5, PT, R4, 0x1, PT ;  /* 0x000000010400780c */ /* 0x000fe60003fa5070 */
[----:B------:R-:W-:Y:S01]  /*6020*/  IMAD R39, R39, 0x100000, R0 ;  /* 0x0010000027277824 */ /* 0x000fe200078e0200 */
[----:B------:R-:W-:Y:S01]  /*6030*/  P2R R103, PR, RZ, 0x20 ;  /* 0x00000020ff677803 */ /* 0x000fe20000000000 */
[----:B------:R2:W4:Y:S01]  /*6040*/  SYNCS.PHASECHK.TRANS64.TRYWAIT P0, [R100+URZ+0xd0], R3 ;  /* 0x0000d003640075a7 */ /* 0x00052200080011ff */
[----:B-1----:R-:W-:Y:S01]  /*6050*/  @P6 SEL R102, RZ, 0x1, !P1 ;  /* 0x00000001ff666807 */ /* 0x002fe20004800000 */
[----:B--2---:R-:W-:Y:S06]  /*6060*/  @!P6 BRA `(.L_x_99) ;  /* 0x000000000080e947 */ /* 0x004fec0003800000 */
[----:B------:R-:W-:Y:S01]  /*6070*/  @P5 IMAD R6, R90, 0x1000, R71 ;  /* 0x000010005a065824 */ /* 0x000fe200078e0247 */
[----:B------:R-:W1:Y:S01]  /*6080*/  S2R R0, SR_CgaCtaId ;  /* 0x0000000000007919 */ /* 0x000e620000008800 */
[----:B------:R-:W-:Y:S01]  /*6090*/  ISETP.NE.AND P1, PT, R102, RZ, PT ;  /* 0x000000ff6600720c */ /* 0x000fe20003f25270 */
[----:B------:R-:W-:Y:S01]  /*60a0*/  BSSY B0, `(.L_x_100) ;  /* 0x000000b000007945 */ /* 0x000fe20003800000 */
[----:B------:R-:W-:Y:S01]  /*60b0*/  @P5 VIADD R4, R6, UR44 ;  /* 0x0000002c06045c36 */ /* 0x000fe20008000000 */
[----:B------:R-:W-:Y:S02]  /*60c0*/  CS2R R74, SRZ ;  /* 0x00000000004a7805 */ /* 0x000fe4000001ff00 */
[----:B------:R-:W-:Y:S02]  /*60d0*/  CS2R R72, SRZ ;  /* 0x0000000000487805 */ /* 0x000fe4000001ff00 */
[----:B------:R-:W-:Y:S01]  /*60e0*/  CS2R R78, SRZ ;  /* 0x00000000004e7805 */ /* 0x000fe2000001ff00 */
[----:B------:R-:W-:Y:S01]  /*60f0*/  @P5 IMAD R4, R93, -0x10, R4 ;  /* 0xfffffff05d045824 */ /* 0x000fe200078e0204 */
[----:B------:R-:W-:Y:S04]  /*6100*/  CS2R R76, SRZ ;  /* 0x00000000004c7805 */ /* 0x000fe8000001ff00 */
[----:B------:R-:W-:Y:S05]  /*6110*/  @P1 BRA `(.L_x_101) ;  /* 0x00000000000c1947 */ /* 0x000fea0003800000 */
[----:B------:R-:W-:Y:S04]  /*6120*/  SHF.L.U32 R5, R89, 0x1f, RZ ;  /* 0x0000001f59057819 */ /* 0x000fe800000006ff */
[----:B------:R-:W2:Y:S02]  /*6130*/  SYNCS.PHASECHK.TRANS64.TRYWAIT P1, [R2+URZ+0x80], R5 ;  /* 0x00008005020075a7 */ /* 0x000ea400080211ff */
[----:B--2---:R-:W-:Y:S05]  /*6140*/  @!P1 BRA `(.L_x_102) ;  /* 0x0000002400549947 */ /* 0x004fea0003800000 */
.L_x_101:
[----:B------:R-:W-:Y:S05]  /*6150*/  BSYNC B0 ;  /* 0x0000000000007941 */ /* 0x000fea0003800000 */
.L_x_100:
[----:B------:R-:W-:Y:S01]  /*6160*/  ISETP.NE.AND P1, PT, R103, RZ, PT ;  /* 0x000000ff6700720c */ /* 0x000fe20003f25270 */
[----:B--2---:R-:W-:Y:S02]  /*6170*/  VIADD R5, R2, 0x90 ;  /* 0x0000009002057836 */ /* 0x004fe40000000000 */
[----:B------:R-:W-:Y:S03]  /*6180*/  VIADD R90, R90, 0x1 ;  /* 0x000000015a5a7836 */ /* 0x000fe60000000000 */
[----:B-1----:R-:W-:Y:S07]  /*6190*/  PRMT R0, R0, 0x654, R5 ;  /* 0x0000065400007816 */ /* 0x002fee0000000005 */
[----:B------:R1:W2:Y:S04]  /*61a0*/  @P1 LDS.128 R72, [R6+UR44+0x200] ;  /* 0x0002002c06481984 */ /* 0x0002a80008000c00 */
[----:B------:R1:W1:Y:S01]  /*61b0*/  @P1 LDS.128 R76, [R4+0x210] ;  /* 0x00021000044c1984 */ /* 0x0002620000000c00 */
[C---:B------:R-:W-:Y:S01]  /*61c0*/  ISETP.NE.AND P1, PT, R90.reuse, 0x2, PT ;  /* 0x000000025a00780c */ /* 0x040fe20003f25270 */
[----:B------:R-:W-:Y:S01]  /*61d0*/  @!PT LDS RZ, [RZ] ;  /* 0x00000000fffff984 */ /* 0x000fe20000000800 */
[----:B------:R-:W-:Y:S01]  /*61e0*/  @!PT LDS RZ, [RZ] ;  /* 0x00000000fffff984 */ /* 0x000fe20000000800 */
[----:B------:R-:W-:Y:S01]  /*61f0*/  @!PT LDS RZ, [RZ] ;  /* 0x00000000fffff984 */ /* 0x000fe20000000800 */
[----:B------:R-:W-:Y:S01]  /*6200*/  @!PT LDS RZ, [RZ] ;  /* 0x00000000fffff984 */ /* 0x000fe20000000800 */
[----:B------:R5:W-:Y:S06]  /*6210*/  MEMBAR.ALL.CTA ;  /* 0x0000000000007992 */ /* 0x000bec0000008000 */
[----:B-----5:R-:W5:Y:S01]  /*6220*/  FENCE.VIEW.ASYNC.S ;  /* 0x00000000000073c6 */ /* 0x020f620000000000 */
[----:B------:R-:W-:Y:S01]  /*6230*/  SEL R90, R90, RZ, P1 ;  /* 0x000000ff5a5a7207 */ /* 0x000fe20000800000 */
[----:B-----5:R5:W-:Y:S02]  /*6240*/  SYNCS.ARRIVE.TRANS64.RED.A1T0 RZ, [R0+URZ], RZ ;  /* 0x000000ff00ff79a7 */ /* 0x020be400081004ff */
[----:B-----5:R-:W-:Y:S04]  /*6250*/  SEL R0, RZ, 0x1, P1 ;  /* 0x00000001ff007807 */ /* 0x020fe80000800000 */
[----:B--2---:R-:W-:Y:S02]  /*6260*/  LOP3.LUT R89, R89, R0, RZ, 0x3c, !PT ;  /* 0x0000000059597212 */ /* 0x004fe400078e3cff */
.L_x_99:
[----:B------:R-:W-:Y:S05]  /*6270*/  BSYNC B1 ;  /* 0x0000000000017941 */ /* 0x000fea0003800000 */
.L_x_98:
[----:B------:R-:W-:Y:S04]  /*6280*/  SHF.R.U32.HI R0, RZ, 0x15, R39 ;  /* 0x00000015ff007819 */ /* 0x000fe80000011627 */
[----:B------:R-:W-:Y:S01]  /*6290*/  LOP3.LUT P1, RZ, R0, 0x3, R85, 0x48, !PT ;  /* 0x0000000300ff7812 */ /* 0x000fe20007824855 */
[----:B------:R-:W-:Y:S01]  /*62a0*/  @!UPT UIADD3 URZ, UPT, UPT, URZ, URZ, URZ ;  /* 0x000000fffffff290 */ /* 0x000fe2000fffe0ff */
[----:B----4-:R-:W-:Y:S11]  /*62b0*/  @P0 BRA `(.L_x_103) ;  /* 0x0000000000080947 */ /* 0x010ff60003800000 */
[----:B------:R-:W2:Y:S02]  /*62c0*/  SYNCS.PHASECHK.TRANS64.TRYWAIT P0, [R100+URZ+0xd0], R3 ;  /* 0x0000d003640075a7 */ /* 0x000ea400080011ff */
[----:B--2---:R-:W-:Y:S05]  /*62d0*/  @!P0 BRA `(.L_x_104) ;  /* 0x0000002400048947 */ /* 0x004fea0003800000 */
.L_x_103:
[----:B------:R-:W-:Y:S05]  /*62e0*/  @!P1 BRA `(.L_x_105) ;  /* 0x0000000000409947 */ /* 0x000fea0003800000 */
[----:B------:R-:W4:Y:S01]  /*62f0*/  LDCU.64 UR8, c[0x4][0x70] ;  /* 0x01000e00ff0877ac */ /* 0x000f220008000a00 */
[----:B--2---:R-:W-:Y:S01]  /*6300*/  MOV R3, 0x0 ;  /* 0x0000000000037802 */ /* 0x004fe20000000f00 */
[----:B------:R-:W-:Y:S02]  /*6310*/  HFMA2 R12, -RZ, RZ, 0, 5.9604644775390625e-08 ;  /* 0x00000001ff0c7431 */ /* 0x000fe400000001ff */
[----:B------:R-:W-:Y:S02]  /*6320*/  IMAD.MOV.U32 R8, RZ, RZ, 0x192 ;  /* 0x00000192ff087424 */ /* 0x000fe400078e00ff */
[----:B------:R-:W-:Y:S01]  /*6330*/  IMAD.MOV.U32 R13, RZ, RZ, RZ ;  /* 0x000000ffff0d7224 */ /* 0x000fe200078e00ff */
[----:B------:R-:W2:Y:S01]  /*6340*/  LDCU.64 UR6, c[0x4][0x78] ;  /* 0x01000f00ff0677ac */ /* 0x000ea20008000a00 */
[----:B------:R-:W3:Y:S01]  /*6350*/  LDC.64 R2, c[0x4][R3] ;  /* 0x0100000003027b82 */ /* 0x000ee20000000a00 */
[----:B------:R-:W5:Y:S01]  /*6360*/  LDCU.64 UR4, c[0x4][0x10] ;  /* 0x01000200ff0477ac */ /* 0x000f620008000a00 */
[----:B----4-:R-:W-:Y:S01]  /*6370*/  MOV R5, UR9 ;  /* 0x0000000900057c02 */ /* 0x010fe20008000f00 */
[----:B-1----:R-:W-:Y:S01]  /*6380*/  IMAD.U32 R4, RZ, RZ, UR8 ;  /* 0x00000008ff047e24 */ /* 0x002fe2000f8e00ff */
[----:B--2---:R-:W-:Y:S01]  /*6390*/  MOV R7, UR7 ;  /* 0x0000000700077c02 */ /* 0x004fe20008000f00 */
[----:B------:R-:W-:Y:S01]  /*63a0*/  IMAD.U32 R6, RZ, RZ, UR6 ;  /* 0x00000006ff067e24 */ /* 0x000fe2000f8e00ff */
[----:B-----5:R-:W-:Y:S01]  /*63b0*/  MOV R11, UR5 ;  /* 0x00000005000b7c02 */ /* 0x020fe20008000f00 */
[----:B------:R-:W-:Y:S02]  /*63c0*/  IMAD.U32 R10, RZ, RZ, UR4 ;  /* 0x00000004ff0a7e24 */ /* 0x000fe4000f8e00ff */
[----:B------:R-:W-:Y:S07]  /*63d0*/  LEPC R20, `(.L_x_105) ;  /* 0x000000001014794e */ /* 0x000fee0000000000 */
[----:B---3--:R-:W-:Y:S05]  /*63e0*/  CALL.ABS.NOINC R2 ;  /* 0x0000000002007343 */ /* 0x008fea0003c00000 */
.L_x_105:
[-C--:B------:R-:W-:Y:S01]  /*63f0*/  F2FP.F16.E5M2.UNPACK_B R42, R72.reuse ;  /* 0x00000048ff2a723e */ /* 0x080fe200020004ff */
[----:B------:R-:W-:Y:S05]  /*6400*/  WARPSYNC.ALL ;  /* 0x0000000000007948 */ /* 0x000fea0003800000 */
[----:B------:R-:W-:Y:S01]  /*6410*/  R2UR UR4, R39 ;  /* 0x00000000270472ca */ /* 0x000fe200000e0000 */
[--C-:B------:R-:W-:Y:S01]  /*6420*/  HADD2.F32 R40, -RZ, R42.reuse.H0_H0 ;  /* 0x2000002aff287230 */ /* 0x100fe20000004100 */
[----:B------:R-:W-:Y:S01]  /*6430*/  F2FP.F16.E5M2.UNPACK_B R43, R72.H1 ;  /* 0x00000048ff2b723e */ /* 0x000fe200030004ff */
[----:B------:R-:W-:Y:S01]  /*6440*/  HADD2.F32 R42, -RZ, R42.H1_H1 ;  /* 0x3000002aff2a7230 */ /* 0x000fe20000004100 */
[-C--:B------:R-:W-:Y:S01]  /*6450*/  F2FP.F16.E5M2.UNPACK_B R45, R73.reuse ;  /* 0x00000049ff2d723e */ /* 0x080fe200020004ff */
[----:B------:R-:W-:Y:S01]  /*6460*/  BSSY.RECONVERGENT B0, `(.L_x_106) ;  /* 0x0000099000007945 */ /* 0x000fe20003800200 */
[----:B------:R-:W-:Y:S01]  /*6470*/  F2FP.F16.E5M2.UNPACK_B R47, R73.H1 ;  /* 0x00000049ff2f723e */ /* 0x000fe200030004ff */
[--C-:B------:R-:W-:Y:S01]  /*6480*/  HADD2.F32 R44, -RZ, R43.reuse.H0_H0 ;  /* 0x2000002bff2c7230 */ /* 0x100fe20000004100 */
[-C--:B------:R-:W-:Y:S01]  /*6490*/  F2FP.F16.E5M2.UNPACK_B R49, R74.reuse ;  /* 0x0000004aff31723e */ /* 0x080fe200020004ff */
[----:B------:R-:W-:Y:S01]  /*64a0*/  HADD2.F32 R46, -RZ, R43.H1_H1 ;  /* 0x3000002bff2e7230 */ /* 0x000fe20000004100 */
[----:B------:R-:W-:Y:S01]  /*64b0*/  F2FP.F16.E5M2.UNPACK_B R51, R74.H1 ;  /* 0x0000004aff33723e */ /* 0x000fe200030004ff */
[--C-:B------:R-:W-:Y:S01]  /*64c0*/  HADD2.F32 R43, -RZ, R45.reuse.H0_H0 ;  /* 0x2000002dff2b7230 */ /* 0x100fe20000004100 */
[-C--:B------:R-:W-:Y:S01]  /*64d0*/  F2FP.F16.E5M2.UNPACK_B R53, R75.reuse ;  /* 0x0000004bff35723e */ /* 0x080fe200020004ff */
[----:B-1----:R-:W-:Y:S01]  /*64e0*/  LDTM.16dp32bit_t0_t15.x32 R4, tmem[UR4] ;  /* 0x00000004000479ee */ /* 0x002fe20008a80000 */
[----:B------:R-:W3:Y:S01]  /*64f0*/  LDTM.16dp32bit_t16_t31.x32 R4, tmem[UR4+0x20] ;  /* 0x00002004000479ee */ /* 0x000ee20008aa0000 */
[----:B------:R-:W-:Y:S01]  /*6500*/  ISETP.NE.AND P6, PT, R96, RZ, PT ;  /* 0x000000ff6000720c */ /* 0x000fe20003fc5270 */
[----:B------:R-:W-:Y:S01]  /*6510*/  HADD2.F32 R48, -RZ, R45.H1_H1 ;  /* 0x3000002dff307230 */ /* 0x000fe20000004100 */
[----:B------:R-:W-:Y:S01]  /*6520*/  IADD3 R109, PT, PT, R71, UR44, RZ ;  /* 0x0000002c476d7c10 */ /* 0x000fe2000fffe0ff */
[----:B------:R-:W-:Y:S01]  /*6530*/  HADD2.F32 R52, -RZ, R49.H1_H1 ;  /* 0x30000031ff347230 */ /* 0x000fe20000004100 */
[----:B------:R-:W-:Y:S01]  /*6540*/  SHF.L.U32 R108, R88, 0x4, RZ ;  /* 0x00000004586c7819 */ /* 0x000fe200000006ff */
[----:B------:R-:W-:Y:S01]  /*6550*/  HADD2.F32 R56, -RZ, R53.H1_H1 ;  /* 0x30000035ff387230 */ /* 0x000fe20000004100 */
[----:B------:R-:W-:Y:S01]  /*6560*/  F2FP.F16.E5M2.UNPACK_B R55, R75.H1 ;  /* 0x0000004bff37723e */ /* 0x000fe200030004ff */
[--C-:B------:R-:W-:Y:S01]  /*6570*/  HADD2.F32 R45, -RZ, R47.reuse.H0_H0 ;  /* 0x2000002fff2d7230 */ /* 0x100fe20000004100 */
[----:B------:R-:W-:Y:S01]  /*6580*/  IADD3 R101, PT, PT, R109, R108, RZ ;  /* 0x0000006c6d657210 */ /* 0x000fe20007ffe0ff */
[----:B------:R-:W-:Y:S01]  /*6590*/  HADD2.F32 R50, -RZ, R47.H1_H1 ;  /* 0x3000002fff327230 */ /* 0x000fe20000004100 */
[-C--:B------:R-:W-:Y:S01]  /*65a0*/  F2FP.F16.E5M2.UNPACK_B R57, R76.reuse ;  /* 0x0000004cff39723e */ /* 0x080fe200020004ff */
[----:B------:R-:W-:Y:S01]  /*65b0*/  HADD2.F32 R47, -RZ, R49.H0_H0 ;  /* 0x20000031ff2f7230 */ /* 0x000fe20000004100 */
[----:B------:R-:W-:Y:S01]  /*65c0*/  F2FP.F16.E5M2.UNPACK_B R59, R76.H1 ;  /* 0x0000004cff3b723e */ /* 0x000fe200030004ff */
[----:B------:R-:W-:Y:S01]  /*65d0*/  HADD2.F32 R49, -RZ, R51.H0_H0 ;  /* 0x20000033ff317230 */ /* 0x000fe20000004100 */
[-C--:B------:R-:W-:Y:S01]  /*65e0*/  F2FP.F16.E5M2.UNPACK_B R61, R77.reuse ;  /* 0x0000004dff3d723e */ /* 0x080fe200020004ff */
[----:B------:R-:W-:Y:S01]  /*65f0*/  HADD2.F32 R60, -RZ, R57.H1_H1 ;  /* 0x30000039ff3c7230 */ /* 0x000fe20000004100 */
[----:B------:R-:W-:Y:S01]  /*6600*/  F2FP.F16.E5M2.UNPACK_B R63, R77.H1 ;  /* 0x0000004dff3f723e */ /* 0x000fe200030004ff */
[----:B------:R-:W-:Y:S01]  /*6610*/  HADD2.F32 R54, -RZ, R51.H1_H1 ;  /* 0x30000033ff367230 */ /* 0x000fe20000004100 */
[-C--:B------:R-:W-:Y:S01]  /*6620*/  F2FP.F16.E5M2.UNPACK_B R65, R78.reuse ;  /* 0x0000004eff41723e */ /* 0x080fe200020004ff */
[----:B------:R-:W-:Y:S01]  /*6630*/  HADD2.F32 R51, -RZ, R53.H0_H0 ;  /* 0x20000035ff337230 */ /* 0x000fe20000004100 */
[----:B------:R-:W-:Y:S01]  /*6640*/  F2FP.F16.E5M2.UNPACK_B R67, R78.H1 ;  /* 0x0000004eff43723e */ /* 0x000fe200030004ff */
[----:B------:R-:W-:Y:S01]  /*6650*/  HADD2.F32 R64, -RZ, R61.H1_H1 ;  /* 0x3000003dff407230 */ /* 0x000fe20000004100 */
[----:B------:R-:W-:Y:S01]  /*6660*/  ISETP.NE.AND P0, PT, R95, RZ, PT ;  /* 0x000000ff5f00720c */ /* 0x000fe20003f05270 */
[C---:B---3--:R-:W-:Y:S01]  /*6670*/  FMUL R0, R38.reuse, R4 ;  /* 0x0000000426007220 */ /* 0x048fe20000400000 */
[C---:B------:R-:W-:Y:S01]  /*6680*/  FMUL R2, R38.reuse, R5 ;  /* 0x0000000526027220 */ /* 0x040fe20000400000 */
[C---:B------:R-:W-:Y:S01]  /*6690*/  FMUL R4, R38.reuse, R8 ;  /* 0x0000000826047220 */ /* 0x040fe20000400000 */
[C---:B------:R-:W-:Y:S01]  /*66a0*/  FMUL R5, R38.reuse, R9 ;  /* 0x0000000926057220 */ /* 0x040fe20000400000 */
[C---:B------:R-:W-:Y:S01]  /*66b0*/  FFMA R0, R41.reuse, R40, R0 ;  /* 0x0000002829007223 */ /* 0x040fe20000000000 */
[C---:B------:R-:W-:Y:S01]  /*66c0*/  FFMA R2, R41.reuse, R42, R2 ;  /* 0x0000002a29027223 */ /* 0x040fe20000000002 */
[C---:B------:R-:W-:Y:S01]  /*66d0*/  FMUL R8, R38.reuse, R12 ;  /* 0x0000000c26087220 */ /* 0x040fe20000400000 */
[C---:B------:R-:W-:Y:S01]  /*66e0*/  FMUL R9, R38.reuse, R13 ;  /* 0x0000000d26097220 */ /* 0x040fe20000400000 */
[C---:B------:R-:W-:Y:S01]  /*66f0*/  FMUL R12, R38.reuse, R16 ;  /* 0x00000010260c7220 */ /* 0x040fe20000400000 */
[C---:B------:R-:W-:Y:S01]  /*6700*/  FMUL R13, R38.reuse, R17 ;  /* 0x00000011260d7220 */ /* 0x040fe20000400000 */
[C---:B------:R-:W-:Y:S01]  /*6710*/  FMUL R16, R38.reuse, R20 ;  /* 0x0000001426107220 */ /* 0x040fe20000400000 */
[C---:B------:R-:W-:Y:S01]  /*6720*/  FMUL R17, R38.reuse, R21 ;  /* 0x0000001526117220 */ /* 0x040fe20000400000 */
[C---:B------:R-:W-:Y:S01]  /*6730*/  FMUL R20, R38.reuse, R24 ;  /* 0x0000001826147220 */ /* 0x040fe20000400000 */
[C---:B------:R-:W-:Y:S01]  /*6740*/  FMUL R21, R38.reuse, R25 ;  /* 0x0000001926157220 */ /* 0x040fe20000400000 */
[----:B------:R-:W-:Y:S02]  /*6750*/  HADD2.F32 R68, -RZ, R65.H1_H1 ;  /* 0x30000041ff447230 */ /* 0x000fe40000004100 */
[C---:B------:R-:W-:Y:S01]  /*6760*/  FMUL R24, R38.reuse, R28 ;  /* 0x0000001c26187220 */ /* 0x040fe20000400000 */
[C---:B------:R-:W-:Y:S01]  /*6770*/  FMUL R25, R38.reuse, R29 ;  /* 0x0000001d26197220 */ /* 0x040fe20000400000 */
[C---:B------:R-:W-:Y:S01]  /*6780*/  FMUL R28, R38.reuse, R32 ;  /* 0x00000020261c7220 */ /* 0x040fe20000400000 */
[C---:B------:R-:W-:Y:S01]  /*6790*/  FMUL R29, R38.reuse, R33 ;  /* 0x00000021261d7220 */ /* 0x040fe20000400000 */
[C---:B--2---:R-:W-:Y:S01]  /*67a0*/  FMUL R3, R38.reuse, R6 ;  /* 0x0000000626037220 */ /* 0x044fe20000400000 */
[C---:B------:R-:W-:Y:S01]  /*67b0*/  FMUL R7, R38.reuse, R7 ;  /* 0x0000000726077220 */ /* 0x040fe20000400000 */
[C---:B------:R-:W-:Y:S01]  /*67c0*/  FMUL R6, R38.reuse, R10 ;  /* 0x0000000a26067220 */ /* 0x040fe20000400000 */
[C---:B------:R-:W-:Y:S01]  /*67d0*/  FMUL R11, R38.reuse, R11 ;  /* 0x0000000b260b7220 */ /* 0x040fe20000400000 */
[C---:B------:R-:W-:Y:S01]  /*67e0*/  FFMA R3, R41.reuse, R44, R3 ;  /* 0x0000002c29037223 */ /* 0x040fe20000000003 */
[C---:B------:R-:W-:Y:S01]  /*67f0*/  FFMA R7, R41.reuse, R46, R7 ;  /* 0x0000002e29077223 */ /* 0x040fe20000000007 */
[C---:B------:R-:W-:Y:S01]  /*6800*/  FFMA R4, R41.reuse, R43, R4 ;  /* 0x0000002b29047223 */ /* 0x040fe20000000004 */
[----:B------:R-:W-:Y:S01]  /*6810*/  F2FP.F16.E5M2.UNPACK_B R40, R79 ;  /* 0x0000004fff28723e */ /* 0x000fe200020004ff */
[C---:B------:R-:W-:Y:S01]  /*6820*/  FFMA R5, R41.reuse, R48, R5 ;  /* 0x0000003029057223 */ /* 0x040fe20000000005 */
[C---:B------:R-:W-:Y:S01]  /*6830*/  FFMA R6, R41.reuse, R45, R6 ;  /* 0x0000002d29067223 */ /* 0x040fe20000000006 */
[----:B------:R-:W-:Y:S01]  /*6840*/  F2FP.F16.E5M2.UNPACK_B R42, R79.H1 ;  /* 0x0000004fff2a723e */ /* 0x000fe200030004ff */
[C---:B------:R-:W-:Y:S01]  /*6850*/  FFMA R11, R41.reuse, R50, R11 ;  /* 0x00000032290b7223 */ /* 0x040fe2000000000b */
[----:B------:R-:W-:Y:S01]  /*6860*/  FFMA R8, R41, R47, R8 ;  /* 0x0000002f29087223 */ /* 0x000fe20000000008 */
[----:B------:R-:W-:Y:S01]  /*6870*/  F2FP.SATFINITE.E5M2.F32.PACK_AB_MERGE_C R97, R7, R3, RZ ;  /* 0x000000030761723e */ /* 0x000fe200048060ff */
[C---:B------:R-:W-:Y:S01]  /*6880*/  FFMA R9, R41.reuse, R52, R9 ;  /* 0x0000003429097223 */ /* 0x040fe20000000009 */
[----:B------:R-:W-:Y:S01]  /*6890*/  FMUL R10, R38, R14 ;  /* 0x0000000e260a7220 */ /* 0x000fe20000400000 */
[----:B------:R-:W-:Y:S01]  /*68a0*/  LEA R109, R90, UR44, 0x3 ;  /* 0x0000002c5a6d7c11 */ /* 0x000fe2000f8e18ff */
[----:B------:R-:W-:Y:S01]  /*68b0*/  FMUL R15, R38, R15 ;  /* 0x0000000f260f7220 */ /* 0x000fe20000400000 */
[--C-:B------:R-:W-:Y:S01]  /*68c0*/  HADD2.F32 R53, -RZ, R55.reuse.H0_H0 ;  /* 0x20000037ff357230 */ /* 0x100fe20000004100 */
[----:B------:R-:W-:Y:S01]  /*68d0*/  F2FP.SATFINITE.E5M2.F32.PACK_AB_MERGE_C R96, R2, R0, R97 ;  /* 0x000000000260723e */ /* 0x000fe20004806061 */
[----:B------:R-:W-:Y:S01]  /*68e0*/  FFMA R10, R41, R49, R10 ;  /* 0x00000031290a7223 */ /* 0x000fe2000000000a */
[----:B------:R-:W-:Y:S01]  /*68f0*/  F2FP.SATFINITE.E5M2.F32.PACK_AB_MERGE_C R97, R11, R6, RZ ;  /* 0x000000060b61723e */ /* 0x000fe200048060ff */
[C---:B------:R-:W-:Y:S01]  /*6900*/  FFMA R15, R41.reuse, R54, R15 ;  /* 0x00000036290f7223 */ /* 0x040fe2000000000f */
[C---:B------:R-:W-:Y:S01]  /*6910*/  FFMA R12, R41.reuse, R51, R12 ;  /* 0x00000033290c7223 */ /* 0x040fe2000000000c */
[----:B------:R-:W-:Y:S01]  /*6920*/  FFMA R13, R41, R56, R13 ;  /* 0x00000038290d7223 */ /* 0x000fe2000000000d */
[----:B------:R-:W-:Y:S01]  /*6930*/  F2FP.SATFINITE.E5M2.F32.PACK_AB_MERGE_C R97, R5, R4, R97 ;  /* 0x000000040561723e */ /* 0x000fe20004806061 */
[----:B------:R-:W-:Y:S01]  /*6940*/  HADD2.F32 R58, -RZ, R55.H1_H1 ;  /* 0x30000037ff3a7230 */ /* 0x000fe20000004100 */
[----:B------:R-:W-:Y:S01]  /*6950*/  F2FP.SATFINITE.E5M2.F32.PACK_AB_MERGE_C R98, R15, R10, RZ ;  /* 0x0000000a0f62723e */ /* 0x000fe200048060ff */
[----:B------:R-:W-:Y:S02]  /*6960*/  HADD2.F32 R55, -RZ, R57.H0_H0 ;  /* 0x20000039ff377230 */ /* 0x000fe40000004100 */
[C---:B------:R-:W-:Y:S01]  /*6970*/  FMUL R14, R38.reuse, R18 ;  /* 0x00000012260e7220 */ /* 0x040fe20000400000 */
[C---:B------:R-:W-:Y:S01]  /*6980*/  FMUL R19, R38.reuse, R19 ;  /* 0x0000001326137220 */ /* 0x040fe20000400000 */
[--C-:B------:R-:W-:Y:S02]  /*6990*/  HADD2.F32 R57, -RZ, R59.reuse.H0_H0 ;  /* 0x2000003bff397230 */ /* 0x100fe40000004100 */
[C---:B------:R-:W-:Y:S01]  /*69a0*/  FMUL R18, R38.reuse, R22 ;  /* 0x0000001626127220 */ /* 0x040fe20000400000 */
[C---:B------:R-:W-:Y:S01]  /*69b0*/  FFMA R14, R41.reuse, R53, R14 ;  /* 0x00000035290e7223 */ /* 0x040fe2000000000e */
[----:B------:R-:W-:Y:S02]  /*69c0*/  HADD2.F32 R62, -RZ, R59.H1_H1 ;  /* 0x3000003bff3e7230 */ /* 0x000fe40000004100 */
[C---:B------:R-:W-:Y:S01]  /*69d0*/  FFMA R19, R41.reuse, R58, R19 ;  /* 0x0000003a29137223 */ /* 0x040fe20000000013 */
[----:B------:R-:W-:Y:S02]  /*69e0*/  HADD2.F32 R59, -RZ, R61.H0_H0 ;  /* 0x2000003dff3b7230 */ /* 0x000fe40000004100 */
[C---:B------:R-:W-:Y:S01]  /*69f0*/  FMUL R23, R38.reuse, R23 ;  /* 0x0000001726177220 */ /* 0x040fe20000400000 */
[C---:B------:R-:W-:Y:S01]  /*6a00*/  FFMA R16, R41.reuse, R55, R16 ;  /* 0x0000003729107223 */ /* 0x040fe20000000010 */
[C---:B------:R-:W-:Y:S01]  /*6a10*/  FFMA R17, R41.reuse, R60, R17 ;  /* 0x0000003c29117223 */ /* 0x040fe20000000011 */
[--C-:B------:R-:W-:Y:S02]  /*6a20*/  HADD2.F32 R61, -RZ, R63.reuse.H0_H0 ;  /* 0x2000003fff3d7230 */ /* 0x100fe40000004100 */
[C---:B------:R-:W-:Y:S01]  /*6a30*/  FFMA R18, R41.reuse, R57, R18 ;  /* 0x0000003929127223 */ /* 0x040fe20000000012 */
[----:B------:R-:W-:Y:S02]  /*6a40*/  HADD2.F32 R66, -RZ, R63.H1_H1 ;  /* 0x3000003fff427230 */ /* 0x000fe40000004100 */
[C---:B------:R-:W-:Y:S01]  /*6a50*/  FMUL R22, R38.reuse, R26 ;  /* 0x0000001a26167220 */ /* 0x040fe20000400000 */
[----:B------:R-:W-:Y:S02]  /*6a60*/  HADD2.F32 R63, -RZ, R65.H0_H0 ;  /* 0x20000041ff3f7230 */ /* 0x000fe40000004100 */
[C---:B------:R-:W-:Y:S01]  /*6a70*/  FFMA R23, R41.reuse, R62, R23 ;  /* 0x0000003e29177223 */ /* 0x040fe20000000017 */
[C---:B------:R-:W-:Y:S01]  /*6a80*/  FMUL R27, R38.reuse, R27 ;  /* 0x0000001b261b7220 */ /* 0x040fe20000400000 */
[C---:B------:R-:W-:Y:S01]  /*6a90*/  FFMA R20, R41.reuse, R59, R20 ;  /* 0x0000003b29147223 */ /* 0x040fe20000000014 */
[C---:B------:R-:W-:Y:S01]  /*6aa0*/  FFMA R21, R41.reuse, R64, R21 ;  /* 0x0000004029157223 */ /* 0x040fe20000000015 */
[--C-:B------:R-:W-:Y:S02]  /*6ab0*/  HADD2.F32 R65, -RZ, R67.reuse.H0_H0 ;  /* 0x20000043ff417230 */ /* 0x100fe40000004100 */
[C---:B------:R-:W-:Y:S01]  /*6ac0*/  FFMA R22, R41.reuse, R61, R22 ;  /* 0x0000003d29167223 */ /* 0x040fe20000000016 */
[----:B------:R-:W-:Y:S02]  /*6ad0*/  HADD2.F32 R70, -RZ, R67.H1_H1 ;  /* 0x30000043ff467230 */ /* 0x000fe40000004100 */
[C---:B------:R-:W-:Y:S01]  /*6ae0*/  FMUL R26, R38.reuse, R30 ;  /* 0x0000001e261a7220 */ /* 0x040fe20000400000 */
[--C-:B------:R-:W-:Y:S02]  /*6af0*/  HADD2.F32 R67, -RZ, R40.reuse.H0_H0 ;  /* 0x20000028ff437230 */ /* 0x100fe40000004100 */
[C---:B------:R-:W-:Y:S01]  /*6b00*/  FFMA R27, R41.reuse, R66, R27 ;  /* 0x00000042291b7223 */ /* 0x040fe2000000001b */
[C---:B------:R-:W-:Y:S01]  /*6b10*/  FMUL R31, R38.reuse, R31 ;  /* 0x0000001f261f7220 */ /* 0x040fe20000400000 */
[C---:B------:R-:W-:Y:S01]  /*6b20*/  FFMA R24, R41.reuse, R63, R24 ;  /* 0x0000003f29187223 */ /* 0x040fe20000000018 */
[----:B------:R-:W-:Y:S02]  /*6b30*/  HADD2.F32 R40, -RZ, R40.H1_H1 ;  /* 0x30000028ff287230 */ /* 0x000fe40000004100 */
[C---:B------:R-:W-:Y:S01]  /*6b40*/  FFMA R25, R41.reuse, R68, R25 ;  /* 0x0000004429197223 */ /* 0x040fe20000000019 */
[--C-:B------:R-:W-:Y:S02]  /*6b50*/  HADD2.F32 R69, -RZ, R42.reuse.H0_H0 ;  /* 0x2000002aff457230 */ /* 0x100fe40000004100 */
[C---:B------:R-:W-:Y:S01]  /*6b60*/  FFMA R26, R41.reuse, R65, R26 ;  /* 0x00000041291a7223 */ /* 0x040fe2000000001a */
[----:B------:R-:W-:Y:S02]  /*6b70*/  HADD2.F32 R42, -RZ, R42.H1_H1 ;  /* 0x3000002aff2a7230 */ /* 0x000fe40000004100 */
[C---:B------:R-:W-:Y:S01]  /*6b80*/  FMUL R30, R38.reuse, R34 ;  /* 0x00000022261e7220 */ /* 0x040fe20000400000 */
[----:B------:R-:W-:Y:S01]  /*6b90*/  FFMA R31, R41, R70, R31 ;  /* 0x00000046291f7223 */ /* 0x000fe2000000001f */
[----:B------:R-:W-:Y:S01]  /*6ba0*/  FMUL R35, R38, R35 ;  /* 0x0000002326237220 */ /* 0x000fe20000400000 */
[----:B------:R-:W-:Y:S01]  /*6bb0*/  F2FP.SATFINITE.E5M2.F32.PACK_AB_MERGE_C R99, R19, R14, RZ ;  /* 0x0000000e1363723e */ /* 0x000fe200048060ff */
[C---:B------:R-:W-:Y:S01]  /*6bc0*/  FFMA R28, R41.reuse, R67, R28 ;  /* 0x00000043291c7223 */ /* 0x040fe2000000001c */
[C---:B------:R-:W-:Y:S01]  /*6bd0*/  FFMA R29, R41.reuse, R40, R29 ;  /* 0x00000028291d7223 */ /* 0x040fe2000000001d */
[C---:B------:R-:W-:Y:S01]  /*6be0*/  FFMA R30, R41.reuse, R69, R30 ;  /* 0x00000045291e7223 */ /* 0x040fe2000000001e */
[----:B------:R-:W-:Y:S01]  /*6bf0*/  FFMA R35, R41, R42, R35 ;  /* 0x0000002a29237223 */ /* 0x000fe20000000023 */
[----:B------:R-:W-:Y:S02]  /*6c00*/  F2FP.SATFINITE.E5M2.F32.PACK_AB_MERGE_C R98, R9, R8, R98 ;  /* 0x000000080962723e */ /* 0x000fe40004806062 */
[----:B------:R-:W-:Y:S02]  /*6c10*/  F2FP.SATFINITE.E5M2.F32.PACK_AB_MERGE_C R99, R13, R12, R99 ;  /* 0x0000000c0d63723e */ /* 0x000fe40004806063 */
[----:B------:R-:W-:Y:S02]  /*6c20*/  F2FP.SATFINITE.E5M2.F32.PACK_AB_MERGE_C R104, R23, R18, RZ ;  /* 0x000000121768723e */ /* 0x000fe400048060ff */
[----:B------:R-:W-:Y:S01]  /*6c30*/  F2FP.SATFINITE.E5M2.F32.PACK_AB_MERGE_C R105, R27, R22, RZ ;  /* 0x000000161b69723e */ /* 0x000fe200048060ff */
[----:B------:R1:W-:Y:S01]  /*6c40*/  STS.128 [R71+UR44+0x2200], R96 ;  /* 0x0022006047007988 */ /* 0x0003e20008000c2c */
[----:B------:R-:W-:Y:S02]  /*6c50*/  F2FP.SATFINITE.E5M2.F32.PACK_AB_MERGE_C R110, R31, R26, RZ ;  /* 0x0000001a1f6e723e */ /* 0x000fe400048060ff */
[----:B------:R-:W-:Y:S02]  /*6c60*/  F2FP.SATFINITE.E5M2.F32.PACK_AB_MERGE_C R111, R35, R30, RZ ;  /* 0x0000001e236f723e */ /* 0x000fe400048060ff */
[----:B------:R-:W-:Y:S02]  /*6c70*/  F2FP.SATFINITE.E5M2.F32.PACK_AB_MERGE_C R104, R17, R16, R104 ;  /* 0x000000101168723e */ /* 0x000fe40004806068 */
[----:B------:R-:W-:Y:S02]  /*6c80*/  F2FP.SATFINITE.E5M2.F32.PACK_AB_MERGE_C R105, R21, R20, R105 ;  /* 0x000000141569723e */ /* 0x000fe40004806069 */
[----:B------:R-:W-:Y:S02]  /*6c90*/  F2FP.SATFINITE.E5M2.F32.PACK_AB_MERGE_C R106, R25, R24, R110 ;  /* 0x00000018196a723e */ /* 0x000fe4000480606e */
[----:B------:R-:W-:Y:S02]  /*6ca0*/  F2FP.SATFINITE.E5M2.F32.PACK_AB_MERGE_C R107, R29, R28, R111 ;  /* 0x0000001c1d6b723e */ /* 0x000fe4000480606f */
[----:B------:R-:W-:Y:S03]  /*6cb0*/  @P6 SHF.L.U32 R110, R89, 0x1f, RZ ;  /* 0x0000001f596e6819 */ /* 0x000fe600000006ff */
[----:B------:R1:W-:Y:S01]  /*6cc0*/  STS.128 [R101+0x2210], R104 ;  /* 0x0022106865007388 */ /* 0x0003e20000000c00 */
[----:B------:R-:W-:Y:S01]  /*6cd0*/  @!PT LDS RZ, [RZ] ;  /* 0x00000000fffff984 */ /* 0x000fe20000000800 */
[----:B------:R-:W-:Y:S01]  /*6ce0*/  @!PT LDS RZ, [RZ] ;  /* 0x00000000fffff984 */ /* 0x000fe20000000800 */
[----:B------:R-:W-:Y:S01]  /*6cf0*/  @!PT LDS RZ, [RZ] ;  /* 0x00000000fffff984 */ /* 0x000fe20000000800 */
[----:B------:R-:W-:Y:S01]  /*6d00*/  @!PT LDS RZ, [RZ] ;  /* 0x00000000fffff984 */ /* 0x000fe20000000800 */
[----:B------:R2:W-:Y:S07]  /*6d10*/  MEMBAR.ALL.CTA ;  /* 0x0000000000007992 */ /* 0x0005ee0000008000 */
[----:B--2---:R-:W2:Y:S02]  /*6d20*/  FENCE.VIEW.ASYNC.S ;  /* 0x00000000000073c6 */ /* 0x004ea40000000000 */
[----:B--2---:R-:W-:Y:S06]  /*6d30*/  BAR.SYNC.DEFER_BLOCKING 0x1, 0x80 ;  /* 0x0042000000007b1d */ /* 0x004fec0000010000 */
[----:B------:R-:W-:Y:S05]  /*6d40*/  @P0 BRA `(.L_x_107) ;  /* 0x0000000000280947 */ /* 0x000fea0003800000 */
[----:B------:R-:W2:Y:S01]  /*6d50*/  LDCU.64 UR6, c[0x0][0x348] ;  /* 0x00006900ff0677ac */ /* 0x000ea20008000a00 */
[----:B------:R-:W-:Y:S01]  /*6d60*/  UIADD3 UR4, UPT, UPT, UR44, 0x2200, URZ ;  /* 0x000022002c047890 */ /* 0x000fe2000fffe0ff */
[----:B------:R-:W-:Y:S05]  /*6d70*/  UMOV UR51, UR36 ;  /* 0x0000002400337c82 */ /* 0x000fea0008000000 */
[----:B------:R-:W-:Y:S04]  /*6d80*/  MOV R94, UR4 ;  /* 0x00000004005e7c02 */ /* 0x000fe80008000f00 */
[----:B------:R-:W-:Y:S01]  /*6d90*/  R2UR UR48, R94 ;  /* 0x000000005e3072ca */ /* 0x000fe200000e0000 */
[----:B--2---:R-:W-:Y:S04]  /*6da0*/  UIADD3 UR4, UP0, UPT, UR6, 0x680, URZ ;  /* 0x0000068006047890 */ /* 0x004fe8000ff1e0ff */
[----:B------:R-:W-:Y:S09]  /*6db0*/  UIADD3.X UR5, UPT, UPT, URZ, UR7, URZ, UP0, !UPT ;  /* 0x00000007ff057290 */ /* 0x000ff200087fe4ff */
[----:B------:R2:W-:Y:S01]  /*6dc0*/  UTMASTG.3D [UR48], [UR4] ;  /* 0x00000030040073b5 */ /* 0x0005e20008010000 */
[----:B------:R0:W-:Y:S01]  /*6dd0*/  UTMACMDFLUSH ;  /* 0x00000000000079b7 */ /* 0x0001e20000000000 */
[----:B--2---:R-:W-:Y:S04]  /*6de0*/  DEPBAR.LE SB0, 0x1 ;  /* 0x000080400000791a */ /* 0x004fe80000000000 */
.L_x_107:
[----:B------:R-:W-:Y:S05]  /*6df0*/  BSYNC.RECONVERGENT B0 ;  /* 0x0000000000007941 */ /* 0x000fea0003800200 */
.L_x_106:
[----:B------:R-:W-:Y:S06]  /*6e00*/  BAR.SYNC.DEFER_BLOCKING 0x1, 0x80 ;  /* 0x0042000000007b1d */ /* 0x000fec0000010000 */
[----:B------:R-:W2:Y:S01]  /*6e10*/  @P6 SYNCS.PHASECHK.TRANS64.TRYWAIT P0, [R109+URZ+0x80], R110 ;  /* 0x0000806e6d0065a7 */ /* 0x000ea200080011ff */
[----:B------:R-:W-:Y:S01]  /*6e20*/  BSSY B1, `(.L_x_108) ;  /* 0x0000020000017945 */ /* 0x000fe20003800000 */
[----:B--2---:R-:W-:Y:S03]  /*6e30*/  @P6 SEL R102, RZ, 0x1, !P0 ;  /* 0x00000001ff666807 */ /* 0x004fe60004000000 */
[----:B------:R-:W-:Y:S05]  /*6e40*/  @!P6 BRA `(.L_x_109) ;  /* 0x000000000074e947 */ /* 0x000fea0003800000 */
[----:B------:R-:W-:Y:S01]  /*6e50*/  ISETP.NE.AND P1, PT, R103, RZ, PT ;  /* 0x000000ff6700720c */ /* 0x000fe20003f25270 */
[----:B------:R-:W2:Y:S01]  /*6e60*/  S2R R0, SR_CgaCtaId ;  /* 0x0000000000007919 */ /* 0x000ea20000008800 */
[----:B------:R-:W-:Y:S01]  /*6e70*/  ISETP.NE.AND P0, PT, R102, RZ, PT ;  /* 0x000000ff6600720c */ /* 0x000fe20003f05270 */
[----:B------:R-:W-:Y:S10]  /*6e80*/  BSSY B0, `(.L_x_110) ;  /* 0x0000008000007945 */ /* 0x000ff40003800000 */
[----:B------:R-:W-:Y:S05]  /*6e90*/  @P1 IMAD R2, R90, 0x1000, R71 ;  /* 0x000010005a021824 */ /* 0x000fea00078e0247 */
[----:B------:R-:W-:Y:S05]  /*6ea0*/  @P1 IADD3 R3, PT, PT, R2, UR44, RZ ;  /* 0x0000002c02031c10 */ /* 0x000fea000fffe0ff */
[----:B------:R-:W-:Y:S01]  /*6eb0*/  @P1 IMAD.IADD R3, R3, 0x1, R108 ;  /* 0x0000000103031824 */ /* 0x000fe200078e026c */
[----:B------:R-:W-:Y:S06]  /*6ec0*/  @P0 BRA `(.L_x_111) ;  /* 0x00000000000c0947 */ /* 0x000fec0003800000 */
[----:B------:R-:W-:Y:S04]  /*6ed0*/  SHF.L.U32 R4, R89, 0x1f, RZ ;  /* 0x0000001f59047819 */ /* 0x000fe800000006ff */
[----:B------:R-:W3:Y:S02]  /*6ee0*/  SYNCS.PHASECHK.TRANS64.TRYWAIT P0, [R109+URZ+0x80], R4 ;  /* 0x000080046d0075a7 */ /* 0x000ee400080011ff */
[----:B---3--:R-:W-:Y:S05]  /*6ef0*/  @!P0 BRA `(.L_x_112) ;  /* 0x0000001800108947 */ /* 0x008fea0003800000 */
.L_x_111:
[----:B------:R-:W-:Y:S05]  /*6f00*/  BSYNC B0 ;  /* 0x0000000000007941 */ /* 0x000fea0003800000 */
.L_x_110:
[----:B------:R-:W-:Y:S01]  /*6f10*/  ISETP.NE.AND P0, PT, R103, RZ, PT ;  /* 0x000000ff6700720c */ /* 0x000fe20003f05270 */
[----:B---3--:R-:W-:Y:S02]  /*6f20*/  VIADD R109, R109, 0x90 ;  /* 0x000000906d6d7836 */ /* 0x008fe40000000000 */
[----:B------:R-:W-:Y:S03]  /*6f30*/  VIADD R90, R90, 0x1 ;  /* 0x000000015a5a7836 */ /* 0x000fe60000000000 */
[----:B--2---:R-:W-:Y:S07]  /*6f40*/  PRMT R0, R0, 0x654, R109 ;  /* 0x0000065400007816 */ /* 0x004fee000000006d */
[----:B------:R2:W3:Y:S04]  /*6f50*/  @P0 LDS.128 R72, [R2+UR44+0x200] ;  /* 0x0002002c02480984 */ /* 0x0004e80008000c00 */
[----:B------:R2:W4:Y:S01]  /*6f60*/  @P0 LDS.128 R76, [R3+0x210] ;  /* 0x00021000034c0984 */ /* 0x0005220000000c00 */
        /* <DEDUP_REMOVED lines=10> */
[----:B--23--:R-:W-:Y:S02]  /*7010*/  LOP3.LUT R89, R89, R0, RZ, 0x3c, !PT ;  /* 0x0000000059597212 */ /* 0x00cfe400078e3cff */
.L_x_109:
[----:B------:R-:W-:Y:S05]  /*7020*/  BSYNC B1 ;  /* 0x0000000000017941 */ /* 0x000fea0003800000 */
.L_x_108:
[----:B------:R-:W-:Y:S05]  /*7030*/  VIADD R0, R39, 0x40 ;  /* 0x0000004027007836 */ /* 0x000fea0000000000 */
[----:B------:R-:W-:Y:S04]  /*7040*/  SHF.R.U32.HI R0, RZ, 0x15, R0 ;  /* 0x00000015ff007819 */ /* 0x000fe80000011600 */
[----:B------:R-:W-:Y:S11]  /*7050*/  LOP3.LUT P0, RZ, R0, 0x3, R85, 0x48, !PT ;  /* 0x0000000300ff7812 */ /* 0x000ff60007804855 */
[----:B------:R-:W-:Y:S02]  /*7060*/  @!UPT UIADD3 URZ, UPT, UPT, URZ, URZ, URZ ;  /* 0x000000fffffff290 */ /* 0x000fe4000fffe0ff */
[----:B------:R-:W-:Y:S05]  /*7070*/  @!P0 BRA `(.L_x_113) ;  /* 0x0000000000408947 */ /* 0x000fea0003800000 */
[----:B------:R-:W2:Y:S01]  /*7080*/  LDCU.64 UR8, c[0x4][0x70] ;  /* 0x01000e00ff0877ac */ /* 0x000ea20008000a00 */
[----:B------:R-:W-:Y:S01]  /*7090*/  MOV R3, 0x0 ;  /* 0x0000000000037802 */ /* 0x000fe20000000f00 */
[----:B------:R-:W-:Y:S02]  /*70a0*/  HFMA2 R12, -RZ, RZ, 0, 5.9604644775390625e-08 ;  /* 0x00000001ff0c7431 */ /* 0x000fe400000001ff */
[----:B------:R-:W-:Y:S02]  /*70b0*/  IMAD.MOV.U32 R8, RZ, RZ, 0x192 ;  /* 0x00000192ff087424 */ /* 0x000fe400078e00ff */
[----:B------:R-:W-:Y:S01]  /*70c0*/  IMAD.MOV.U32 R13, RZ, RZ, RZ ;  /* 0x000000ffff0d7224 */ /* 0x000fe200078e00ff */
[----:B------:R-:W3:Y:S01]  /*70d0*/  LDCU.64 UR6, c[0x4][0x78] ;  /* 0x01000f00ff0677ac */ /* 0x000ee20008000a00 */
[----:B------:R-:W1:Y:S01]  /*70e0*/  LDC.64 R2, c[0x4][R3] ;  /* 0x0100000003027b82 */ /* 0x000e620000000a00 */
[----:B------:R-:W5:Y:S01]  /*70f0*/  LDCU.64 UR4, c[0x4][0x10] ;  /* 0x01000200ff0477ac */ /* 0x000f620008000a00 */
[----:B--2---:R-:W-:Y:S01]  /*7100*/  MOV R5, UR9 ;  /* 0x0000000900057c02 */ /* 0x004fe20008000f00 */
[----:B------:R-:W-:Y:S01]  /*7110*/  IMAD.U32 R4, RZ, RZ, UR8 ;  /* 0x00000008ff047e24 */ /* 0x000fe2000f8e00ff */
[----:B---3--:R-:W-:Y:S01]  /*7120*/  MOV R7, UR7 ;  /* 0x0000000700077c02 */ /* 0x008fe20008000f00 */
[----:B------:R-:W-:Y:S01]  /*7130*/  IMAD.U32 R6, RZ, RZ, UR6 ;  /* 0x00000006ff067e24 */ /* 0x000fe2000f8e00ff */
[----:B-----5:R-:W-:Y:S01]  /*7140*/  MOV R11, UR5 ;  /* 0x00000005000b7c02 */ /* 0x020fe20008000f00 */
[----:B------:R-:W-:Y:S02]  /*7150*/  IMAD.U32 R10, RZ, RZ, UR4 ;  /* 0x00000004ff0a7e24 */ /* 0x000fe4000f8e00ff */
[----:B------:R-:W-:Y:S07]  /*7160*/  LEPC R20, `(.L_x_113) ;  /* 0x000000001014794e */ /* 0x000fee0000000000 */
[----:B-1--4-:R-:W-:Y:S05]  /*7170*/  CALL.ABS.NOINC R2 ;  /* 0x0000000002007343 */ /* 0x012fea0003c00000 */
.L_x_113:
[----:B------:R-:W-:Y:S01]  /*7180*/  ISETP.NE.AND P0, PT, R95, RZ, PT ;  /* 0x000000ff5f00720c */ /* 0x000fe20003f05270 */
[----:B------:R-:W-:Y:S05]  /*7190*/  WARPSYNC.ALL ;  /* 0x0000000000007948 */ /* 0x000fea0003800000 */
[----:B------:R-:W-:Y:S01]  /*71a0*/  R2UR UR4, R39 ;  /* 0x00000000270472ca */ /* 0x000fe200000e0000 */
[----:B------:R-:W2:Y:S01]  /*71b0*/  S2UR UR6, SR_CgaCtaId ;  /* 0x00000000000679c3 */ /* 0x000ea20000008800 */
[-C--:B------:R-:W-:Y:S01]  /*71c0*/  F2FP.F16.E5M2.UNPACK_B R42, R72.reuse ;  /* 0x00000048ff2a723e */ /* 0x080fe200020004ff */
[----:B------:R-:W-:Y:S01]  /*71d0*/  BSSY.RECONVERGENT B0, `(.L_x_114) ;  /* 0x000009c000007945 */ /* 0x000fe20003800200 */
[----:B------:R-:W-:Y:S02]  /*71e0*/  F2FP.F16.E5M2.UNPACK_B R72, R72.H1 ;  /* 0x00000048ff48723e */ /* 0x000fe400030004ff */
[-C--:B------:R-:W-:Y:S01]  /*71f0*/  F2FP.F16.E5M2.UNPACK_B R46, R73.reuse ;  /* 0x00000049ff2e723e */ /* 0x080fe200020004ff */
[--C-:B------:R-:W-:Y:S01]  /*7200*/  HADD2.F32 R40, -RZ, R42.reuse.H0_H0 ;  /* 0x2000002aff287230 */ /* 0x100fe20000004100 */
[----:B------:R-:W-:Y:S01]  /*7210*/  F2FP.F16.E5M2.UNPACK_B R73, R73.H1 ;  /* 0x00000049ff49723e */ /* 0x000fe200030004ff */
[----:B------:R-:W-:Y:S01]  /*7220*/  HADD2.F32 R42, -RZ, R42.H1_H1 ;  /* 0x3000002aff2a7230 */ /* 0x000fe20000004100 */
[-C--:B------:R-:W-:Y:S01]  /*7230*/  F2FP.F16.E5M2.UNPACK_B R50, R74.reuse ;  /* 0x0000004aff32723e */ /* 0x080fe200020004ff */
[----:B------:R-:W-:Y:S01]  /*7240*/  HADD2.F32 R43, -RZ, R72.H0_H0 ;  /* 0x20000048ff2b7230 */ /* 0x000fe20000004100 */
[----:B------:R-:W-:Y:S01]  /*7250*/  F2FP.F16.E5M2.UNPACK_B R74, R74.H1 ;  /* 0x0000004aff4a723e */ /* 0x000fe200030004ff */
[----:B------:R-:W-:Y:S01]  /*7260*/  LDTM.16dp32bit_t0_t15.x32 R4, tmem[UR4+0x40] ;  /* 0x00004004000479ee */ /* 0x000fe20008a80000 */
[----:B------:R-:W3:Y:S01]  /*7270*/  LDTM.16dp32bit_t16_t31.x32 R4, tmem[UR4+0x60] ;  /* 0x00006004000479ee */ /* 0x000ee20008aa0000 */
[----:B------:R-:W-:Y:S01]  /*7280*/  NOP ;  /* 0x0000000000007918 */ /* 0x000fe20000000000 */
[--C-:B------:R-:W-:Y:S01]  /*7290*/  HADD2.F32 R45, -RZ, R46.reuse.H0_H0 ;  /* 0x2000002eff2d7230 */ /* 0x100fe20000004100 */
[----:B------:R-:W-:Y:S01]  /*72a0*/  R2UR UR5, R100 ;  /* 0x00000000640572ca */ /* 0x000fe200000e0000 */
[----:B------:R-:W-:Y:S01]  /*72b0*/  HADD2.F32 R46, -RZ, R46.H1_H1 ;  /* 0x3000002eff2e7230 */ /* 0x000fe20000004100 */
[----:B------:R-:W-:Y:S01]  /*72c0*/  F2FP.F16.E5M2.UNPACK_B R54, R75 ;  /* 0x0000004bff36723e */ /* 0x000fe200020004ff */
[--C-:B------:R-:W-:Y:S01]  /*72d0*/  HADD2.F32 R49, -RZ, R50.reuse.H0_H0 ;  /* 0x20000032ff317230 */ /* 0x100fe20000004100 */
[----:B----4-:R-:W-:Y:S01]  /*72e0*/  F2FP.F16.E5M2.UNPACK_B R58, R76 ;  /* 0x0000004cff3a723e */ /* 0x010fe200020004ff */
[----:B------:R-:W-:Y:S01]  /*72f0*/  HADD2.F32 R50, -RZ, R50.H1_H1 ;  /* 0x30000032ff327230 */ /* 0x000fe20000004100 */
[----:B------:R-:W-:Y:S01]  /*7300*/  F2FP.F16.E5M2.UNPACK_B R62, R77 ;  /* 0x0000004dff3e723e */ /* 0x000fe200020004ff */
[--C-:B------:R-:W-:Y:S01]  /*7310*/  HADD2.F32 R53, -RZ, R54.reuse.H0_H0 ;  /* 0x20000036ff357230 */ /* 0x100fe20000004100 */
[----:B------:R-:W-:Y:S01]  /*7320*/  F2FP.F16.E5M2.UNPACK_B R66, R78 ;  /* 0x0000004eff42723e */ /* 0x000fe200020004ff */
[----:B------:R-:W-:Y:S01]  /*7330*/  HADD2.F32 R54, -RZ, R54.H1_H1 ;  /* 0x30000036ff367230 */ /* 0x000fe20000004100 */
[----:B------:R-:W-:Y:S01]  /*7340*/  F2FP.F16.E5M2.UNPACK_B R69, R79 ;  /* 0x0000004fff45723e */ /* 0x000fe200020004ff */
[--C-:B------:R-:W-:Y:S01]  /*7350*/  HADD2.F32 R57, -RZ, R58.reuse.H0_H0 ;  /* 0x2000003aff397230 */ /* 0x100fe20000004100 */
[----:B------:R-:W-:Y:S01]  /*7360*/  F2FP.F16.E5M2.UNPACK_B R75, R75.H1 ;  /* 0x0000004bff4b723e */ /* 0x000fe200030004ff */
[----:B------:R-:W-:Y:S01]  /*7370*/  UIADD3 UR4, UPT, UPT, UR5, 0xf0, URZ ;  /* 0x000000f005047890 */ /* 0x000fe2000fffe0ff */
[----:B------:R-:W-:Y:S01]  /*7380*/  HADD2.F32 R59, -RZ, R58.H1_H1 ;  /* 0x3000003aff3b7230 */ /* 0x000fe20000004100 */
[----:B------:R-:W-:Y:S01]  /*7390*/  F2FP.F16.E5M2.UNPACK_B R76, R76.H1 ;  /* 0x0000004cff4c723e */ /* 0x000fe200030004ff */
[--C-:B------:R-:W-:Y:S01]  /*73a0*/  HADD2.F32 R61, -RZ, R62.reuse.H0_H0 ;  /* 0x2000003eff3d7230 */ /* 0x100fe20000004100 */
[----:B------:R-:W-:Y:S01]  /*73b0*/  F2FP.F16.E5M2.UNPACK_B R77, R77.H1 ;  /* 0x0000004dff4d723e */ /* 0x000fe200030004ff */
[----:B------:R-:W-:Y:S01]  /*73c0*/  HADD2.F32 R62, -RZ, R62.H1_H1 ;  /* 0x3000003eff3e7230 */ /* 0x000fe20000004100 */
[----:B------:R-:W-:Y:S01]  /*73d0*/  F2FP.F16.E5M2.UNPACK_B R78, R78.H1 ;  /* 0x0000004eff4e723e */ /* 0x000fe200030004ff */
[--C-:B------:R-:W-:Y:S01]  /*73e0*/  HADD2.F32 R65, -RZ, R66.reuse.H0_H0 ;  /* 0x20000042ff417230 */ /* 0x100fe20000004100 */
[----:B--2---:R-:W-:Y:S01]  /*73f0*/  UPRMT UR4, UR6, 0x654, UR4 ;  /* 0x0000065406047896 */ /* 0x004fe20008000004 */
        /* <DEDUP_REMOVED lines=8> */
[----:B------:R-:W-:Y:S01]  /*7480*/  SYNCS.ARRIVE.TRANS64.RED.A1T0 RZ, [UR4], RZ ;  /* 0x000000ffffff79a7 */ /* 0x000fe20008100404 */
        /* <DEDUP_REMOVED lines=15> */
[--C-:B------:R-:W-:Y:S02]  /*7580*/  HADD2.F32 R47, -RZ, R73.reuse.H0_H0 ;  /* 0x20000049ff2f7230 */ /* 0x100fe40000004100 */
[C---:B------:R-:W-:Y:S01]  /*7590*/  FMUL R10, R38.reuse, R10 ;  /* 0x0000000a260a7220 */ /* 0x040fe20000400000 */
[C---:B------:R-:W-:Y:S01]  /*75a0*/  FFMA R6, R41.reuse, R43, R6 ;  /* 0x0000002b29067223 */ /* 0x040fe20000000006 */
[----:B------:R-:W-:Y:S02]  /*75b0*/  HADD2.F32 R48, -RZ, R73.H1_H1 ;  /* 0x30000049ff307230 */ /* 0x000fe40000004100 */
[C---:B------:R-:W-:Y:S01]  /*75c0*/  FFMA R7, R41.reuse, R44, R7 ;  /* 0x0000002c29077223 */ /* 0x040fe20000000007 */
[C---:B------:R-:W-:Y:S01]  /*75d0*/  FFMA R8, R41.reuse, R45, R8 ;  /* 0x0000002d29087223 */ /* 0x040fe20000000008 */
[C---:B------:R-:W-:Y:S01]  /*75e0*/  FFMA R9, R41.reuse, R46, R9 ;  /* 0x0000002e29097223 */ /* 0x040fe20000000009 */
[----:B------:R-:W-:Y:S01]  /*75f0*/  FFMA R10, R41, R47, R10 ;  /* 0x0000002f290a7223 */ /* 0x000fe2000000000a */
[----:B------:R-:W-:Y:S01]  /*7600*/  HADD2.F32 R43, -RZ, R69.H0_H0 ;  /* 0x20000045ff2b7230 */ /* 0x000fe20000004100 */
[----:B-1----:R-:W-:Y:S01]  /*7610*/  F2FP.SATFINITE.E5M2.F32.PACK_AB_MERGE_C R96, R7, R6, RZ ;  /* 0x000000060760723e */ /* 0x002fe200048060ff */
[C---:B------:R-:W-:Y:S01]  /*7620*/  FMUL R11, R38.reuse, R11 ;  /* 0x0000000b260b7220 */ /* 0x040fe20000400000 */
[--C-:B------:R-:W-:Y:S02]  /*7630*/  HADD2.F32 R51, -RZ, R74.reuse.H0_H0 ;  /* 0x2000004aff337230 */ /* 0x100fe40000004100 */
[C---:B------:R-:W-:Y:S01]  /*7640*/  FMUL R14, R38.reuse, R14 ;  /* 0x0000000e260e7220 */ /* 0x040fe20000400000 */
[----:B------:R-:W-:Y:S01]  /*7650*/  HADD2.F32 R52, -RZ, R74.H1_H1 ;  /* 0x3000004aff347230 */ /* 0x000fe20000004100 */
[----:B------:R-:W-:Y:S01]  /*7660*/  F2FP.SATFINITE.E5M2.F32.PACK_AB_MERGE_C R96, R5, R4, R96 ;  /* 0x000000040560723e */ /* 0x000fe20004806060 */
[C---:B------:R-:W-:Y:S01]  /*7670*/  FFMA R11, R41.reuse, R48, R11 ;  /* 0x00000030290b7223 */ /* 0x040fe2000000000b */
[C---:B------:R-:W-:Y:S01]  /*7680*/  FFMA R12, R41.reuse, R49, R12 ;  /* 0x00000031290c7223 */ /* 0x040fe2000000000c */
[C---:B------:R-:W-:Y:S01]  /*7690*/  FFMA R13, R41.reuse, R50, R13 ;  /* 0x00000032290d7223 */ /* 0x040fe2000000000d */
[----:B------:R-:W-:Y:S01]  /*76a0*/  FFMA R14, R41, R51, R14 ;  /* 0x00000033290e7223 */ /* 0x000fe2000000000e */
[C---:B------:R-:W-:Y:S01]  /*76b0*/  FMUL R15, R38.reuse, R15 ;  /* 0x0000000f260f7220 */ /* 0x040fe20000400000 */
[----:B------:R-:W-:Y:S01]  /*76c0*/  F2FP.F16.E5M2.UNPACK_B R79, R79.H1 ;  /* 0x0000004fff4f723e */ /* 0x000fe200030004ff */
[--C-:B------:R-:W-:Y:S01]  /*76d0*/  HADD2.F32 R55, -RZ, R75.reuse.H0_H0 ;  /* 0x2000004bff377230 */ /* 0x100fe20000004100 */
[----:B------:R-:W-:Y:S01]  /*76e0*/  F2FP.SATFINITE.E5M2.F32.PACK_AB_MERGE_C R97, R11, R10, RZ ;  /* 0x0000000a0b61723e */ /* 0x000fe200048060ff */
[C---:B------:R-:W-:Y:S01]  /*76f0*/  FFMA R15, R41.reuse, R52, R15 ;  /* 0x00000034290f7223 */ /* 0x040fe2000000000f */
[C---:B------:R-:W-:Y:S01]  /*7700*/  FFMA R16, R41.reuse, R53, R16 ;  /* 0x0000003529107223 */ /* 0x040fe20000000010 */
[----:B------:R-:W-:Y:S01]  /*7710*/  FFMA R17, R41, R54, R17 ;  /* 0x0000003629117223 */ /* 0x000fe20000000011 */
[----:B------:R-:W-:Y:S01]  /*7720*/  F2FP.SATFINITE.E5M2.F32.PACK_AB_MERGE_C R97, R9, R8, R97 ;  /* 0x000000080961723e */ /* 0x000fe20004806061 */
[----:B------:R-:W-:Y:S01]  /*7730*/  HADD2.F32 R56, -RZ, R75.H1_H1 ;  /* 0x3000004bff387230 */ /* 0x000fe20000004100 */
[----:B------:R-:W-:Y:S01]  /*7740*/  F2FP.SATFINITE.E5M2.F32.PACK_AB_MERGE_C R98, R15, R14, RZ ;  /* 0x0000000e0f62723e */ /* 0x000fe200048060ff */
[C---:B------:R-:W-:Y:S01]  /*7750*/  FMUL R18, R38.reuse, R18 ;  /* 0x0000001226127220 */ /* 0x040fe20000400000 */
[C---:B------:R-:W-:Y:S01]  /*7760*/  FMUL R19, R38.reuse, R19 ;  /* 0x0000001326137220 */ /* 0x040fe20000400000 */
[--C-:B------:R-:W-:Y:S02]  /*7770*/  HADD2.F32 R58, -RZ, R76.reuse.H0_H0 ;  /* 0x2000004cff3a7230 */ /* 0x100fe40000004100 */
[C---:B------:R-:W-:Y:S01]  /*7780*/  FMUL R3, R38.reuse, R22 ;  /* 0x0000001626037220 */ /* 0x040fe20000400000 */
[C---:B------:R-:W-:Y:S01]  /*7790*/  FFMA R18, R41.reuse, R55, R18 ;  /* 0x0000003729127223 */ /* 0x040fe20000000012 */
[----:B------:R-:W-:Y:S02]  /*77a0*/  HADD2.F32 R60, -RZ, R76.H1_H1 ;  /* 0x3000004cff3c7230 */ /* 0x000fe40000004100 */
        /* <DEDUP_REMOVED lines=42> */
[----:B------:R-:W-:Y:S03]  /*7a50*/  IADD3 R70, PT, PT, R36, 0x1, RZ ;  /* 0x0000000124467810 */ /* 0x000fe60007ffe0ff */
        /* <DEDUP_REMOVED lines=10> */
[----:B------:R-:W-:Y:S02]  /*7b00*/  UIADD3 UR9, UPT, UPT, UR49, 0x40, URZ ;  /* 0x0000004031097890 */ /* 0x000fe4000fffe0ff */
[----:B------:R-:W-:Y:S01]  /*7b10*/  UIADD3 UR8, UPT, UPT, UR44, 0x3200, URZ ;  /* 0x000032002c087890 */ /* 0x000fe2000fffe0ff */
[----:B------:R-:W-:Y:S01]  /*7b20*/  UMOV UR10, UR50 ;  /* 0x00000032000a7c82 */ /* 0x000fe20008000000 */
[----:B------:R-:W-:Y:S01]  /*7b30*/  UMOV UR11, UR36 ;  /* 0x00000024000b7c82 */ /* 0x000fe20008000000 */
[----:B--2---:R-:W-:Y:S04]  /*7b40*/  UIADD3 UR4, UP0, UPT, UR6, 0x680, URZ ;  /* 0x0000068006047890 */ /* 0x004fe8000ff1e0ff */
[----:B------:R-:W-:Y:S09]  /*7b50*/  UIADD3.X UR5, UPT, UPT, URZ, UR7, URZ, UP0, !UPT ;  /* 0x00000007ff057290 */ /* 0x000ff200087fe4ff */
[----:B------:R2:W-:Y:S01]  /*7b60*/  UTMASTG.3D [UR8], [UR4] ;  /* 0x00000008040073b5 */ /* 0x0005e20008010000 */
[----:B------:R0:W-:Y:S01]  /*7b70*/  UTMACMDFLUSH ;  /* 0x00000000000079b7 */ /* 0x0001e20000000000 */
[----:B--2---:R-:W-:Y:S04]  /*7b80*/  DEPBAR.LE SB0, 0x1 ;  /* 0x000080400000791a */ /* 0x004fe80000000000 */
.L_x_115:
[----:B------:R-:W-:Y:S05]  /*7b90*/  BSYNC.RECONVERGENT B0 ;  /* 0x0000000000007941 */ /* 0x000fea0003800200 */
.L_x_114:
[----:B------:R-:W-:Y:S01]  /*7ba0*/  BAR.SYNC.DEFER_BLOCKING 0x1, 0x80 ;  /* 0x0042000000007b1d */ /* 0x000fe20000010000 */
[----:B------:R-:W-:Y:S01]  /*7bb0*/  ISETP.NE.AND P0, PT, R87, 0x2, PT ;  /* 0x000000025700780c */ /* 0x000fe20003f05270 */
[----:B------:R-:W-:Y:S01]  /*7bc0*/  UISETP.NE.AND UP0, UPT, UR45, URZ, UPT ;  /* 0x000000ff2d00728c */ /* 0x000fe2000bf05270 */
[----:B------:R-:W-:Y:S01]  /*7bd0*/  ISETP.NE.AND P1, PT, R70, 0x4, PT ;  /* 0x000000044600780c */ /* 0x000fe20003f25270 */
[----:B------:R-:W-:Y:S01]  /*7be0*/  UIADD3 UR20, UPT, UPT, UR37, UR62, URZ ;  /* 0x0000003e25147290 */ /* 0x000fe2000fffe0ff */
[----:B------:R-:W-:Y:S01]  /*7bf0*/  SEL R0, RZ, 0x1, P0 ;  /* 0x00000001ff007807 */ /* 0x000fe20000000000 */
[----:B------:R-:W-:Y:S01]  /*7c00*/  UIADD3 UR16, UPT, UPT, UR38, UR59, URZ ;  /* 0x0000003b26107290 */ /* 0x000fe2000fffe0ff */
[----:B------:R-:W-:Y:S02]  /*7c10*/  SEL R3, RZ, 0x1, P1 ;  /* 0x00000001ff037807 */ /* 0x000fe40000800000 */
[----:B------:R-:W-:Y:S02]  /*7c20*/  LOP3.LUT R91, R91, R0, RZ, 0x3c, !PT ;  /* 0x000000005b5b7212 */ /* 0x000fe400078e3cff */
[----:B------:R-:W-:Y:S02]  /*7c30*/  LOP3.LUT R92, R92, R3, RZ, 0x3c, !PT ;  /* 0x000000035c5c7212 */ /* 0x000fe400078e3cff */
[----:B------:R-:W-:Y:S02]  /*7c40*/  SEL R87, R87, RZ, P0 ;  /* 0x000000ff57577207 */ /* 0x000fe40000000000 */
[----:B------:R-:W-:Y:S01]  /*7c50*/  SEL R36, R70, RZ, P1 ;  /* 0x000000ff46247207 */ /* 0x000fe20000800000 */
[----:B------:R-:W-:Y:S01]  /*7c60*/  UMOV UR36, UR58 ;  /* 0x0000003a00247c82 */ /* 0x000fe20008000000 */
[----:B------:R-:W-:Y:S05]  /*7c70*/  BRA.U UP0, `(.L_x_116) ;  /* 0xffffffd500987547 */ /* 0x000fea000b83ffff */
[----:B------:R-:W-:Y:S05]  /*7c80*/  EXIT ;  /* 0x000000000000794d */ /* 0x000fea0003800000 */
.L_x_25:
[----:B-1----:R1:W2:Y:S02]  /*7c90*/  SYNCS.PHASECHK.TRANS64.TRYWAIT P0, [R0+URZ+0x120], R3 ;  /* 0x00012003000075a7 */ /* 0x0022a400080011ff */
[----:B--2---:R-:W-:Y:S05]  /*7ca0*/  @!P0 NANOSLEEP.SYNCS 0x989680 ;  /* 0x009896800000895d */ /* 0x004fea0003900000 */
[----:B------:R-:W2:Y:S02]  /*7cb0*/  @!P0 SYNCS.PHASECHK.TRANS64 P0, [R0+URZ+0x120], R3 ;  /* 0x00012003000085a7 */ /* 0x000ea400080010ff */
[----:B--2---:R-:W-:Y:S05]  /*7cc0*/  @!P0 BRA `(.L_x_25) ;  /* 0xfffffffc00f08947 */ /* 0x004fea000383ffff */
[----:B------:R-:W-:Y:S05]  /*7cd0*/  BRA `(.L_x_117) ;  /* 0xffffff9c00647947 */ /* 0x000fea000383ffff */
.L_x_28:
[----:B-1----:R-:W-:-:S07]  /*7ce0*/  MOV R0, UR33 ;  /* 0x0000002100007c02 */ /* 0x002fce0008000f00 */
.L_x_118:
[----:B-1----:R1:W2:Y:S02]  /*7cf0*/  SYNCS.PHASECHK.TRANS64.TRYWAIT P0, [R0+URZ+0x40], R3 ;  /* 0x00004003000075a7 */ /* 0x0022a400080011ff */
[----:B--2---:R-:W-:Y:S05]  /*7d00*/  @!P0 NANOSLEEP.SYNCS 0x989680 ;  /* 0x009896800000895d */ /* 0x004fea0003900000 */
[----:B------:R-:W2:Y:S02]  /*7d10*/  @!P0 SYNCS.PHASECHK.TRANS64 P0, [R0+URZ+0x40], R3 ;  /* 0x00004003000085a7 */ /* 0x000ea400080010ff */
[----:B--2---:R-:W-:Y:S05]  /*7d20*/  @!P0 BRA `(.L_x_118) ;  /* 0xfffffffc00f08947 */ /* 0x004fea000383ffff */
[----:B------:R-:W-:Y:S05]  /*7d30*/  BRA `(.L_x_27) ;  /* 0xffffff9c00a87947 */ /* 0x000fea000383ffff */
.L_x_35:
[----:B-1----:R-:W-:-:S07]  /*7d40*/  MOV R0, UR17 ;  /* 0x0000001100007c02 */ /* 0x002fce0008000f00 */
.L_x_119:
[----:B-1----:R1:W2:Y:S02]  /*7d50*/  SYNCS.PHASECHK.TRANS64.TRYWAIT P0, [R0+URZ+0x40], R3 ;  /* 0x00004003000075a7 */ /* 0x0022a400080011ff */
[----:B--2---:R-:W-:Y:S05]  /*7d60*/  @!P0 NANOSLEEP.SYNCS 0x989680 ;  /* 0x009896800000895d */ /* 0x004fea0003900000 */
[----:B------:R-:W2:Y:S02]  /*7d70*/  @!P0 SYNCS.PHASECHK.TRANS64 P0, [R0+URZ+0x40], R3 ;  /* 0x00004003000085a7 */ /* 0x000ea400080010ff */
[----:B--2---:R-:W-:Y:S05]  /*7d80*/  @!P0 BRA `(.L_x_119) ;  /* 0xfffffffc00f08947 */ /* 0x004fea000383ffff */
[----:B------:R-:W-:Y:S05]  /*7d90*/  BRA `(.L_x_34) ;  /* 0xffffffa000687947 */ /* 0x000fea000383ffff */
.L_x_40:
[----:B-1----:R1:W2:Y:S02]  /*7da0*/  SYNCS.PHASECHK.TRANS64.TRYWAIT P0, [R3+URZ+0xb0], R0 ;  /* 0x0000b000030075a7 */ /* 0x0022a400080011ff */
[----:B--2---:R-:W-:Y:S05]  /*7db0*/  @!P0 NANOSLEEP.SYNCS 0x989680 ;  /* 0x009896800000895d */ /* 0x004fea0003900000 */
[----:B------:R-:W2:Y:S02]  /*7dc0*/  @!P0 SYNCS.PHASECHK.TRANS64 P0, [R3+URZ+0xb0], R0 ;  /* 0x0000b000030085a7 */ /* 0x000ea400080010ff */
[----:B--2---:R-:W-:Y:S05]  /*7dd0*/  @!P0 BRA `(.L_x_40) ;  /* 0xfffffffc00f08947 */ /* 0x004fea000383ffff */
[----:B------:R-:W-:Y:S05]  /*7de0*/  BRA `(.L_x_120) ;  /* 0xffffffa400087947 */ /* 0x000fea000383ffff */
.L_x_44:
[----:B-1----:R-:W-:-:S07]  /*7df0*/  MOV R0, UR4 ;  /* 0x0000000400007c02 */ /* 0x002fce0008000f00 */
.L_x_121:
[----:B-1----:R1:W2:Y:S02]  /*7e00*/  SYNCS.PHASECHK.TRANS64.TRYWAIT P0, [R0+URZ], R3 ;  /* 0x00000003000075a7 */ /* 0x0022a400080011ff */
[----:B--2---:R-:W-:Y:S05]  /*7e10*/  @!P0 NANOSLEEP.SYNCS 0x989680 ;  /* 0x009896800000895d */ /* 0x004fea0003900000 */
[----:B------:R-:W2:Y:S02]  /*7e20*/  @!P0 SYNCS.PHASECHK.TRANS64 P0, [R0+URZ], R3 ;  /* 0x00000003000085a7 */ /* 0x000ea400080010ff */
[----:B--2---:R-:W-:Y:S05]  /*7e30*/  @!P0 BRA `(.L_x_121) ;  /* 0xfffffffc00f08947 */ /* 0x004fea000383ffff */
[----:B------:R-:W-:Y:S05]  /*7e40*/  BRA `(.L_x_122) ;  /* 0xffffffa800ac7947 */ /* 0x000fea000383ffff */
.L_x_45:
[----:B------:R-:W-:-:S07]  /*7e50*/  MOV R0, UR5 ;  /* 0x0000000500007c02 */ /* 0x000fce0008000f00 */
.L_x_123:
[----:B-1----:R1:W2:Y:S02]  /*7e60*/  SYNCS.PHASECHK.TRANS64.TRYWAIT P0, [R0+URZ], R3 ;  /* 0x00000003000075a7 */ /* 0x0022a400080011ff */
[----:B--2---:R-:W-:Y:S05]  /*7e70*/  @!P0 NANOSLEEP.SYNCS 0x989680 ;  /* 0x009896800000895d */ /* 0x004fea0003900000 */
[----:B------:R-:W2:Y:S02]  /*7e80*/  @!P0 SYNCS.PHASECHK.TRANS64 P0, [R0+URZ], R3 ;  /* 0x00000003000085a7 */ /* 0x000ea400080010ff */
[----:B--2---:R-:W-:Y:S05]  /*7e90*/  @!P0 BRA `(.L_x_123) ;  /* 0xfffffffc00f08947 */ /* 0x004fea000383ffff */
[----:B------:R-:W-:Y:S05]  /*7ea0*/  BRA `(.L_x_124) ;  /* 0xffffffa800b87947 */ /* 0x000fea000383ffff */
.L_x_46:
[----:B------:R-:W-:-:S07]  /*7eb0*/  MOV R0, UR5 ;  /* 0x0000000500007c02 */ /* 0x000fce0008000f00 */
.L_x_125:
[----:B-1----:R1:W2:Y:S02]  /*7ec0*/  SYNCS.PHASECHK.TRANS64.TRYWAIT P0, [R0+URZ], R3 ;  /* 0x00000003000075a7 */ /* 0x0022a400080011ff */
[----:B--2---:R-:W-:Y:S05]  /*7ed0*/  @!P0 NANOSLEEP.SYNCS 0x989680 ;  /* 0x009896800000895d */ /* 0x004fea0003900000 */
[----:B------:R-:W2:Y:S02]  /*7ee0*/  @!P0 SYNCS.PHASECHK.TRANS64 P0, [R0+URZ], R3 ;  /* 0x00000003000085a7 */ /* 0x000ea400080010ff */
[----:B--2---:R-:W-:Y:S05]  /*7ef0*/  @!P0 BRA `(.L_x_125) ;  /* 0xfffffffc00f08947 */ /* 0x004fea000383ffff */
[----:B------:R-:W-:Y:S05]  /*7f00*/  BRA `(.L_x_126) ;  /* 0xffffffa800c47947 */ /* 0x000fea000383ffff */
.L_x_47:
[----:B------:R-:W-:-:S07]  /*7f10*/  MOV R0, UR5 ;  /* 0x0000000500007c02 */ /* 0x000fce0008000f00 */
.L_x_127:
[----:B-1----:R1:W2:Y:S02]  /*7f20*/  SYNCS.PHASECHK.TRANS64.TRYWAIT P0, [R0+URZ], R3 ;  /* 0x00000003000075a7 */ /* 0x0022a400080011ff */
[----:B--2---:R-:W-:Y:S05]  /*7f30*/  @!P0 NANOSLEEP.SYNCS 0x989680 ;  /* 0x009896800000895d */ /* 0x004fea0003900000 */
[----:B------:R-:W2:Y:S02]  /*7f40*/  @!P0 SYNCS.PHASECHK.TRANS64 P0, [R0+URZ], R3 ;  /* 0x00000003000085a7 */ /* 0x000ea400080010ff */
[----:B--2---:R-:W-:Y:S05]  /*7f50*/  @!P0 BRA `(.L_x_127) ;  /* 0xfffffffc00f08947 */ /* 0x004fea000383ffff */
[----:B------:R-:W-:Y:S05]  /*7f60*/  BRA `(.L_x_128) ;  /* 0xffffffa800d07947 */ /* 0x000fea000383ffff */
.L_x_48:
[----:B------:R-:W-:-:S07]  /*7f70*/  MOV R0, UR5 ;  /* 0x0000000500007c02 */ /* 0x000fce0008000f00 */
.L_x_129:
[----:B-1----:R1:W2:Y:S02]  /*7f80*/  SYNCS.PHASECHK.TRANS64.TRYWAIT P0, [R0+URZ], R3 ;  /* 0x00000003000075a7 */ /* 0x0022a400080011ff */
[----:B--2---:R-:W-:Y:S05]  /*7f90*/  @!P0 NANOSLEEP.SYNCS 0x989680 ;  /* 0x009896800000895d */ /* 0x004fea0003900000 */
[----:B------:R-:W2:Y:S02]  /*7fa0*/  @!P0 SYNCS.PHASECHK.TRANS64 P0, [R0+URZ], R3 ;  /* 0x00000003000085a7 */ /* 0x000ea400080010ff */
[----:B--2---:R-:W-:Y:S05]  /*7fb0*/  @!P0 BRA `(.L_x_129) ;  /* 0xfffffffc00f08947 */ /* 0x004fea000383ffff */
[----:B------:R-:W-:Y:S05]  /*7fc0*/  BRA `(.L_x_130) ;  /* 0xffffffa800dc7947 */ /* 0x000fea000383ffff */
.L_x_49:
[----:B------:R-:W-:-:S07]  /*7fd0*/  MOV R0, UR5 ;  /* 0x0000000500007c02 */ /* 0x000fce0008000f00 */
.L_x_131:
[----:B-1----:R1:W2:Y:S02]  /*7fe0*/  SYNCS.PHASECHK.TRANS64.TRYWAIT P0, [R0+URZ], R3 ;  /* 0x00000003000075a7 */ /* 0x0022a400080011ff */
[----:B--2---:R-:W-:Y:S05]  /*7ff0*/  @!P0 NANOSLEEP.SYNCS 0x989680 ;  /* 0x009896800000895d */ /* 0x004fea0003900000 */
[----:B------:R-:W2:Y:S02]  /*8000*/  @!P0 SYNCS.PHASECHK.TRANS64 P0, [R0+URZ], R3 ;  /* 0x00000003000085a7 */ /* 0x000ea400080010ff */
[----:B--2---:R-:W-:Y:S05]  /*8010*/  @!P0 BRA `(.L_x_131) ;  /* 0xfffffffc00f08947 */ /* 0x004fea000383ffff */
[----:B------:R-:W-:Y:S05]  /*8020*/  BRA `(.L_x_132) ;  /* 0xffffffa800e87947 */ /* 0x000fea000383ffff */
.L_x_50:
[----:B------:R-:W-:-:S07]  /*8030*/  MOV R0, UR5 ;  /* 0x0000000500007c02 */ /* 0x000fce0008000f00 */
.L_x_133:
[----:B-1----:R1:W2:Y:S02]  /*8040*/  SYNCS.PHASECHK.TRANS64.TRYWAIT P0, [R0+URZ], R3 ;  /* 0x00000003000075a7 */ /* 0x0022a400080011ff */
[----:B--2---:R-:W-:Y:S05]  /*8050*/  @!P0 NANOSLEEP.SYNCS 0x989680 ;  /* 0x009896800000895d */ /* 0x004fea0003900000 */
[----:B------:R-:W2:Y:S02]  /*8060*/  @!P0 SYNCS.PHASECHK.TRANS64 P0, [R0+URZ], R3 ;  /* 0x00000003000085a7 */ /* 0x000ea400080010ff */
[----:B--2---:R-:W-:Y:S05]  /*8070*/  @!P0 BRA `(.L_x_133) ;  /* 0xfffffffc00f08947 */ /* 0x004fea000383ffff */
[----:B------:R-:W-:Y:S05]  /*8080*/  BRA `(.L_x_134) ;  /* 0xffffffa800f47947 */ /* 0x000fea000383ffff */
.L_x_53:
[----:B--2---:R2:W3:Y:S02]  /*8090*/  SYNCS.PHASECHK.TRANS64.TRYWAIT P0, [R2+URZ+0x110], R5 ;  /* 0x00011005020075a7 */ /* 0x0044e400080011ff */
[----:B---3--:R-:W-:Y:S05]  /*80a0*/  @!P0 NANOSLEEP.SYNCS 0x989680 ;  /* 0x009896800000895d */ /* 0x008fea0003900000 */
[----:B------:R-:W3:Y:S02]  /*80b0*/  @!P0 SYNCS.PHASECHK.TRANS64 P0, [R2+URZ+0x110], R5 ;  /* 0x00011005020085a7 */ /* 0x000ee400080010ff */
[----:B---3--:R-:W-:Y:S05]  /*80c0*/  @!P0 BRA `(.L_x_53) ;  /* 0xfffffffc00f08947 */ /* 0x008fea000383ffff */
[----:B------:R-:W-:Y:S05]  /*80d0*/  BRA `(.L_x_135) ;  /* 0xffffffac00587947 */ /* 0x000fea000383ffff */
.L_x_54:
[----:B------:R-:W-:-:S07]  /*80e0*/  MOV R2, UR4 ;  /* 0x0000000400027c02 */ /* 0x000fce0008000f00 */
.L_x_136:
[----:B--2---:R2:W3:Y:S02]  /*80f0*/  SYNCS.PHASECHK.TRANS64.TRYWAIT P0, [R2+URZ+0xc0], R5 ;  /* 0x0000c005020075a7 */ /* 0x0044e400080011ff */
[----:B---3--:R-:W-:Y:S05]  /*8100*/  @!P0 NANOSLEEP.SYNCS 0x989680 ;  /* 0x009896800000895d */ /* 0x008fea0003900000 */
[----:B------:R-:W3:Y:S02]  /*8110*/  @!P0 SYNCS.PHASECHK.TRANS64 P0, [R2+URZ+0xc0], R5 ;  /* 0x0000c005020085a7 */ /* 0x000ee400080010ff */
[----:B---3--:R-:W-:Y:S05]  /*8120*/  @!P0 BRA `(.L_x_136) ;  /* 0xfffffffc00f08947 */ /* 0x008fea000383ffff */
[----:B------:R-:W-:Y:S05]  /*8130*/  BRA `(.L_x_137) ;  /* 0xffffffac00687947 */ /* 0x000fea000383ffff */
.L_x_55:
[----:B--2---:R2:W3:Y:S02]  /*8140*/  SYNCS.PHASECHK.TRANS64.TRYWAIT P1, [R2+URZ+0xb0], R5 ;  /* 0x0000b005020075a7 */ /* 0x0044e400080211ff */
[----:B---3--:R-:W-:Y:S05]  /*8150*/  @!P1 NANOSLEEP.SYNCS 0x989680 ;  /* 0x009896800000995d */ /* 0x008fea0003900000 */
[----:B------:R-:W3:Y:S02]  /*8160*/  @!P1 SYNCS.PHASECHK.TRANS64 P1, [R2+URZ+0xb0], R5 ;  /* 0x0000b005020095a7 */ /* 0x000ee400080210ff */
[----:B---3--:R-:W-:Y:S05]  /*8170*/  @!P1 BRA `(.L_x_55) ;  /* 0xfffffffc00f09947 */ /* 0x008fea000383ffff */
[----:B------:R-:W-:Y:S05]  /*8180*/  BRA `(.L_x_138) ;  /* 0xffffffac00987947 */ /* 0x000fea000383ffff */
.L_x_58:
[----:B------:R-:W-:-:S07]  /*8190*/  MOV R0, UR4 ;  /* 0x0000000400007c02 */ /* 0x000fce0008000f00 */
.L_x_139:
[----:B--2---:R2:W3:Y:S02]  /*81a0*/  SYNCS.PHASECHK.TRANS64.TRYWAIT P0, [R0+URZ+0xc0], R3 ;  /* 0x0000c003000075a7 */ /* 0x0044e400080011ff */
[----:B---3--:R-:W-:Y:S05]  /*81b0*/  @!P0 NANOSLEEP.SYNCS 0x989680 ;  /* 0x009896800000895d */ /* 0x008fea0003900000 */
[----:B------:R-:W3:Y:S02]  /*81c0*/  @!P0 SYNCS.PHASECHK.TRANS64 P0, [R0+URZ+0xc0], R3 ;  /* 0x0000c003000085a7 */ /* 0x000ee400080010ff */
[----:B---3--:R-:W-:Y:S05]  /*81d0*/  @!P0 BRA `(.L_x_139) ;  /* 0xfffffffc00f08947 */ /* 0x008fea000383ffff */
[----:B------:R-:W-:Y:S05]  /*81e0*/  BRA `(.L_x_57) ;  /* 0xffffffac00ec7947 */ /* 0x000fea000383ffff */
.L_x_65:
[----:B-1----:R1:W2:Y:S02]  /*81f0*/  SYNCS.PHASECHK.TRANS64.TRYWAIT P1, [R0+URZ+0xb0], R5 ;  /* 0x0000b005000075a7 */ /* 0x0022a400080211ff */
[----:B--2---:R-:W-:Y:S05]  /*8200*/  @!P1 NANOSLEEP.SYNCS 0x989680 ;  /* 0x009896800000995d */ /* 0x004fea0003900000 */
[----:B------:R-:W2:Y:S02]  /*8210*/  @!P1 SYNCS.PHASECHK.TRANS64 P1, [R0+URZ+0xb0], R5 ;  /* 0x0000b005000095a7 */ /* 0x000ea400080210ff */
[----:B--2---:R-:W-:Y:S05]  /*8220*/  @!P1 BRA `(.L_x_65) ;  /* 0xfffffffc00f09947 */ /* 0x004fea000383ffff */
[----:B------:R-:W-:Y:S05]  /*8230*/  BRA `(.L_x_140) ;  /* 0xffffffb400647947 */ /* 0x000fea000383ffff */
.L_x_66:
[----:B------:R-:W-:-:S07]  /*8240*/  MOV R3, UR31 ;  /* 0x0000001f00037c02 */ /* 0x000fce0008000f00 */
.L_x_141:
[----:B-1----:R1:W2:Y:S02]  /*8250*/  SYNCS.PHASECHK.TRANS64.TRYWAIT P0, [R3+URZ+0xf0], R0 ;  /* 0x0000f000030075a7 */ /* 0x0022a400080011ff */
[----:B--2---:R-:W-:Y:S05]  /*8260*/  @!P0 NANOSLEEP.SYNCS 0x989680 ;  /* 0x009896800000895d */ /* 0x004fea0003900000 */
[----:B------:R-:W2:Y:S02]  /*8270*/  @!P0 SYNCS.PHASECHK.TRANS64 P0, [R3+URZ+0xf0], R0 ;  /* 0x0000f000030085a7 */ /* 0x000ea400080010ff */
[----:B--2---:R-:W-:Y:S05]  /*8280*/  @!P0 BRA `(.L_x_141) ;  /* 0xfffffffc00f08947 */ /* 0x004fea000383ffff */
[----:B------:R-:W-:Y:S05]  /*8290*/  BRA `(.L_x_142) ;  /* 0xffffffb400b47947 */ /* 0x000fea000383ffff */
.L_x_69:
[----:B------:R-:W-:Y:S07]  /*82a0*/  MOV R0, UR5 ;  /* 0x0000000500007c02 */ /* 0x000fee0008000f00 */
.L_x_143:
[----:B-1----:R1:W2:Y:S02]  /*82b0*/  SYNCS.PHASECHK.TRANS64.TRYWAIT P0, [R0+URZ], R3 ;  /* 0x00000003000075a7 */ /* 0x0022a400080011ff */
[----:B--2---:R-:W-:Y:S05]  /*82c0*/  @!P0 NANOSLEEP.SYNCS 0x989680 ;  /* 0x009896800000895d */ /* 0x004fea0003900000 */
[----:B------:R-:W2:Y:S02]  /*82d0*/  @!P0 SYNCS.PHASECHK.TRANS64 P0, [R0+URZ], R3 ;  /* 0x00000003000085a7 */ /* 0x000ea400080010ff */
[----:B--2---:R-:W-:Y:S05]  /*82e0*/  @!P0 BRA `(.L_x_143) ;  /* 0xfffffffc00f08947 */ /* 0x004fea000383ffff */
[----:B------:R-:W-:Y:S05]  /*82f0*/  BRA `(.L_x_68) ;  /* 0xffffffb400d07947 */ /* 0x000fea000383ffff */
.L_x_72:
[----:B------:R-:W-:-:S07]  /*8300*/  MOV R0, UR4 ;  /* 0x0000000400007c02 */ /* 0x000fce0008000f00 */
.L_x_144:
[----:B--2---:R2:W4:Y:S02]  /*8310*/  SYNCS.PHASECHK.TRANS64.TRYWAIT P0, [R0+URZ], R3 ;  /* 0x00000003000075a7 */ /* 0x00452400080011ff */
[----:B----4-:R-:W-:Y:S05]  /*8320*/  @!P0 NANOSLEEP.SYNCS 0x989680 ;  /* 0x009896800000895d */ /* 0x010fea0003900000 */
[----:B------:R-:W4:Y:S02]  /*8330*/  @!P0 SYNCS.PHASECHK.TRANS64 P0, [R0+URZ], R3 ;  /* 0x00000003000085a7 */ /* 0x000f2400080010ff */
[----:B----4-:R-:W-:Y:S05]  /*8340*/  @!P0 BRA `(.L_x_144) ;  /* 0xfffffffc00f08947 */ /* 0x010fea000383ffff */
[----:B------:R-:W-:Y:S05]  /*8350*/  BRA `(.L_x_145) ;  /* 0xffffffb800ac7947 */ /* 0x000fea000383ffff */
.L_x_73:
[----:B------:R-:W-:-:S07]  /*8360*/  MOV R0, UR5 ;  /* 0x0000000500007c02 */ /* 0x000fce0008000f00 */
.L_x_146:
[----:B-1----:R1:W2:Y:S02]  /*8370*/  SYNCS.PHASECHK.TRANS64.TRYWAIT P0, [R0+URZ], R3 ;  /* 0x00000003000075a7 */ /* 0x0022a400080011ff */
[----:B--2---:R-:W-:Y:S05]  /*8380*/  @!P0 NANOSLEEP.SYNCS 0x989680 ;  /* 0x009896800000895d */ /* 0x004fea0003900000 */
[----:B------:R-:W2:Y:S02]  /*8390*/  @!P0 SYNCS.PHASECHK.TRANS64 P0, [R0+URZ], R3 ;  /* 0x00000003000085a7 */ /* 0x000ea400080010ff */
[----:B--2---:R-:W-:Y:S05]  /*83a0*/  @!P0 BRA `(.L_x_146) ;  /* 0xfffffffc00f08947 */ /* 0x004fea000383ffff */
[----:B------:R-:W-:Y:S05]  /*83b0*/  BRA `(.L_x_147) ;  /* 0xffffffb800b87947 */ /* 0x000fea000383ffff */
.L_x_74:
[----:B------:R-:W-:-:S07]  /*83c0*/  MOV R0, UR5 ;  /* 0x0000000500007c02 */ /* 0x000fce0008000f00 */
.L_x_148:
[----:B-1----:R1:W2:Y:S02]  /*83d0*/  SYNCS.PHASECHK.TRANS64.TRYWAIT P0, [R0+URZ], R3 ;  /* 0x00000003000075a7 */ /* 0x0022a400080011ff */
[----:B--2---:R-:W-:Y:S05]  /*83e0*/  @!P0 NANOSLEEP.SYNCS 0x989680 ;  /* 0x009896800000895d */ /* 0x004fea0003900000 */
[----:B------:R-:W2:Y:S02]  /*83f0*/  @!P0 SYNCS.PHASECHK.TRANS64 P0, [R0+URZ], R3 ;  /* 0x00000003000085a7 */ /* 0x000ea400080010ff */
[----:B--2---:R-:W-:Y:S05]  /*8400*/  @!P0 BRA `(.L_x_148) ;  /* 0xfffffffc00f08947 */ /* 0x004fea000383ffff */
[----:B------:R-:W-:Y:S05]  /*8410*/  BRA `(.L_x_149) ;  /* 0xffffffb800c47947 */ /* 0x000fea000383ffff */
.L_x_75:
[----:B------:R-:W-:-:S07]  /*8420*/  MOV R0, UR4 ;  /* 0x0000000400007c02 */ /* 0x000fce0008000f00 */
.L_x_150:
[----:B-1----:R1:W2:Y:S02]  /*8430*/  SYNCS.PHASECHK.TRANS64.TRYWAIT P0, [R0+URZ], R3 ;  /* 0x00000003000075a7 */ /* 0x0022a400080011ff */
[----:B--2---:R-:W-:Y:S05]  /*8440*/  @!P0 NANOSLEEP.SYNCS 0x989680 ;  /* 0x009896800000895d */ /* 0x004fea0003900000 */
[----:B------:R-:W2:Y:S02]  /*8450*/  @!P0 SYNCS.PHASECHK.TRANS64 P0, [R0+URZ], R3 ;  /* 0x00000003000085a7 */ /* 0x000ea400080010ff */
[----:B--2---:R-:W-:Y:S05]  /*8460*/  @!P0 BRA `(.L_x_150) ;  /* 0xfffffffc00f08947 */ /* 0x004fea000383ffff */
[----:B------:R-:W-:Y:S05]  /*8470*/  BRA `(.L_x_151) ;  /* 0xffffffb800d07947 */ /* 0x000fea000383ffff */
.L_x_80:
[----:B--2---:R2:W3:Y:S02]  /*8480*/  SYNCS.PHASECHK.TRANS64.TRYWAIT P0, [R12+URZ+0xb0], R9 ;  /* 0x0000b0090c0075a7 */ /* 0x0044e400080011ff */
[----:B---3--:R-:W-:Y:S05]  /*8490*/  @!P0 NANOSLEEP.SYNCS 0x989680 ;  /* 0x009896800000895d */ /* 0x008fea0003900000 */
[----:B------:R-:W3:Y:S02]  /*84a0*/  @!P0 SYNCS.PHASECHK.TRANS64 P0, [R12+URZ+0xb0], R9 ;  /* 0x0000b0090c0085a7 */ /* 0x000ee400080010ff */
[----:B---3--:R-:W-:Y:S05]  /*84b0*/  @!P0 BRA `(.L_x_80) ;  /* 0xfffffffc00f08947 */ /* 0x008fea000383ffff */
[----:B------:R-:W-:Y:S05]  /*84c0*/  BRA `(.L_x_152) ;  /* 0xffffffbc00f07947 */ /* 0x000fea000383ffff */
.L_x_83:
[----:B------:R-:W-:Y:S07]  /*84d0*/  MOV R0, UR21 ;  /* 0x0000001500007c02 */ /* 0x000fee0008000f00 */
.L_x_153:
[----:B--2---:R2:W3:Y:S02]  /*84e0*/  SYNCS.PHASECHK.TRANS64.TRYWAIT P2, [R0+URZ+0xa8], R11 ;  /* 0x0000a80b000075a7 */ /* 0x0044e400080411ff */
[----:B---3--:R-:W-:Y:S05]  /*84f0*/  @!P2 NANOSLEEP.SYNCS 0x989680 ;  /* 0x009896800000a95d */ /* 0x008fea0003900000 */
[----:B------:R-:W3:Y:S02]  /*8500*/  @!P2 SYNCS.PHASECHK.TRANS64 P2, [R0+URZ+0xa8], R11 ;  /* 0x0000a80b0000a5a7 */ /* 0x000ee400080410ff */
[----:B---3--:R-:W-:Y:S05]  /*8510*/  @!P2 BRA `(.L_x_153) ;  /* 0xfffffffc00f0a947 */ /* 0x008fea000383ffff */
[----:B------:R-:W-:Y:S05]  /*8520*/  BRA `(.L_x_82) ;  /* 0xffffffc400587947 */ /* 0x000fea000383ffff */
.L_x_86:
[----:B--2---:R-:W-:Y:S07]  /*8530*/  MOV R0, UR21 ;  /* 0x0000001500007c02 */ /* 0x004fee0008000f00 */
.L_x_154:
[----:B--2---:R2:W3:Y:S02]  /*8540*/  SYNCS.PHASECHK.TRANS64.TRYWAIT P0, [R0+URZ+0x90], R9 ;  /* 0x00009009000075a7 */ /* 0x0044e400080011ff */
[----:B---3--:R-:W-:Y:S05]  /*8550*/  @!P0 NANOSLEEP.SYNCS 0x989680 ;  /* 0x009896800000895d */ /* 0x008fea0003900000 */
[----:B------:R-:W3:Y:S02]  /*8560*/  @!P0 SYNCS.PHASECHK.TRANS64 P0, [R0+URZ+0x90], R9 ;  /* 0x00009009000085a7 */ /* 0x000ee400080010ff */
[----:B---3--:R-:W-:Y:S05]  /*8570*/  @!P0 BRA `(.L_x_154) ;  /* 0xfffffffc00f08947 */ /* 0x008fea000383ffff */
[----:B------:R-:W-:Y:S05]  /*8580*/  BRA `(.L_x_155) ;  /* 0xffffffc400b47947 */ /* 0x000fea000383ffff */
.L_x_87:
[----:B------:R-:W-:Y:S07]  /*8590*/  MOV R0, UR21 ;  /* 0x0000001500007c02 */ /* 0x000fee0008000f00 */
.L_x_156:
[----:B--2---:R2:W3:Y:S02]  /*85a0*/  SYNCS.PHASECHK.TRANS64.TRYWAIT P0, [R0+URZ+0x98], R9 ;  /* 0x00009809000075a7 */ /* 0x0044e400080011ff */
[----:B---3--:R-:W-:Y:S05]  /*85b0*/  @!P0 NANOSLEEP.SYNCS 0x989680 ;  /* 0x009896800000895d */ /* 0x008fea0003900000 */
[----:B------:R-:W3:Y:S02]  /*85c0*/  @!P0 SYNCS.PHASECHK.TRANS64 P0, [R0+URZ+0x98], R9 ;  /* 0x00009809000085a7 */ /* 0x000ee400080010ff */
[----:B---3--:R-:W-:Y:S05]  /*85d0*/  @!P0 BRA `(.L_x_156) ;  /* 0xfffffffc00f08947 */ /* 0x008fea000383ffff */
[----:B------:R-:W-:Y:S05]  /*85e0*/  BRA `(.L_x_157) ;  /* 0xffffffc400ec7947 */ /* 0x000fea000383ffff */
.L_x_89:
[----:B------:R-:W-:-:S07]  /*85f0*/  MOV R0, UR21 ;  /* 0x0000001500007c02 */ /* 0x000fce0008000f00 */
.L_x_158:
[----:B---3--:R3:W4:Y:S02]  /*8600*/  SYNCS.PHASECHK.TRANS64.TRYWAIT P0, [R0+URZ+0x90], R3 ;  /* 0x00009003000075a7 */ /* 0x00872400080011ff */
[----:B----4-:R-:W-:Y:S05]  /*8610*/  @!P0 NANOSLEEP.SYNCS 0x989680 ;  /* 0x009896800000895d */ /* 0x010fea0003900000 */
[----:B------:R-:W4:Y:S02]  /*8620*/  @!P0 SYNCS.PHASECHK.TRANS64 P0, [R0+URZ+0x90], R3 ;  /* 0x00009003000085a7 */ /* 0x000f2400080010ff */
[----:B----4-:R-:W-:Y:S05]  /*8630*/  @!P0 BRA `(.L_x_158) ;  /* 0xfffffffc00f08947 */ /* 0x010fea000383ffff */
[----:B------:R-:W-:Y:S05]  /*8640*/  BRA `(.L_x_159) ;  /* 0xffffffc8005c7947 */ /* 0x000fea000383ffff */
.L_x_91:
[----:B-1----:R1:W2:Y:S02]  /*8650*/  SYNCS.PHASECHK.TRANS64.TRYWAIT P0, [R3+URZ+0xb0], R0 ;  /* 0x0000b000030075a7 */ /* 0x0022a400080011ff */
[----:B--2---:R-:W-:Y:S05]  /*8660*/  @!P0 NANOSLEEP.SYNCS 0x989680 ;  /* 0x009896800000895d */ /* 0x004fea0003900000 */
[----:B------:R-:W2:Y:S02]  /*8670*/  @!P0 SYNCS.PHASECHK.TRANS64 P0, [R3+URZ+0xb0], R0 ;  /* 0x0000b000030085a7 */ /* 0x000ea400080010ff */
[----:B--2---:R-:W-:Y:S05]  /*8680*/  @!P0 BRA `(.L_x_91) ;  /* 0xfffffffc00f08947 */ /* 0x004fea000383ffff */
[----:B------:R-:W-:Y:S05]  /*8690*/  BRA `(.L_x_160) ;  /* 0xffffffcc00247947 */ /* 0x000fea000383ffff */
.L_x_102:
[----:B--2---:R2:W1:Y:S02]  /*86a0*/  SYNCS.PHASECHK.TRANS64.TRYWAIT P1, [R2+URZ+0x80], R5 ;  /* 0x00008005020075a7 */ /* 0x00446400080211ff */
[----:B-1----:R-:W-:Y:S05]  /*86b0*/  @!P1 NANOSLEEP.SYNCS 0x989680 ;  /* 0x009896800000995d */ /* 0x002fea0003900000 */
[----:B------:R-:W1:Y:S02]  /*86c0*/  @!P1 SYNCS.PHASECHK.TRANS64 P1, [R2+URZ+0x80], R5 ;  /* 0x00008005020095a7 */ /* 0x000e6400080210ff */
[----:B-1----:R-:W-:Y:S05]  /*86d0*/  @!P1 BRA `(.L_x_102) ;  /* 0xfffffffc00f09947 */ /* 0x002fea000383ffff */
[----:B------:R-:W-:Y:S05]  /*86e0*/  BRA `(.L_x_101) ;  /* 0xffffffd800987947 */ /* 0x000fea000383ffff */
.L_x_104:
[----:B--2---:R2:W4:Y:S02]  /*86f0*/  SYNCS.PHASECHK.TRANS64.TRYWAIT P0, [R100+URZ+0xd0], R3 ;  /* 0x0000d003640075a7 */ /* 0x00452400080011ff */
[----:B----4-:R-:W-:Y:S05]  /*8700*/  @!P0 NANOSLEEP.SYNCS 0x989680 ;  /* 0x009896800000895d */ /* 0x010fea0003900000 */
[----:B------:R-:W4:Y:S02]  /*8710*/  @!P0 SYNCS.PHASECHK.TRANS64 P0, [R100+URZ+0xd0], R3 ;  /* 0x0000d003640085a7 */ /* 0x000f2400080010ff */
[----:B----4-:R-:W-:Y:S05]  /*8720*/  @!P0 BRA `(.L_x_104) ;  /* 0xfffffffc00f08947 */ /* 0x010fea000383ffff */
[----:B------:R-:W-:Y:S05]  /*8730*/  BRA `(.L_x_103) ;  /* 0xffffffd800e87947 */ /* 0x000fea000383ffff */
.L_x_112:
[----:B---3--:R3:W4:Y:S02]  /*8740*/  SYNCS.PHASECHK.TRANS64.TRYWAIT P0, [R109+URZ+0x80], R4 ;  /* 0x000080046d0075a7 */ /* 0x00872400080011ff */
[----:B----4-:R-:W-:Y:S05]  /*8750*/  @!P0 NANOSLEEP.SYNCS 0x989680 ;  /* 0x009896800000895d */ /* 0x010fea0003900000 */
[----:B------:R-:W4:Y:S02]  /*8760*/  @!P0 SYNCS.PHASECHK.TRANS64 P0, [R109+URZ+0x80], R4 ;  /* 0x000080046d0085a7 */ /* 0x000f2400080010ff */
[----:B----4-:R-:W-:Y:S05]  /*8770*/  @!P0 BRA `(.L_x_112) ;  /* 0xfffffffc00f08947 */ /* 0x010fea000383ffff */
[----:B------:R-:W-:Y:S05]  /*8780*/  BRA `(.L_x_111) ;  /* 0xffffffe400dc7947 */ /* 0x000fea000383ffff */
        .weak           $__internal_0_$__cuda_sm10x_tcgen05_guardrail_trap_col_being_dealloced_not_returned_by_alloc
        .type           $__internal_0_$__cuda_sm10x_tcgen05_guardrail_trap_col_being_dealloced_not_returned_by_alloc,@function
        .size           $__internal_0_$__cuda_sm10x_tcgen05_guardrail_trap_col_being_dealloced_not_returned_by_alloc,($__internal_1_$__cuda_sm10x_tcgen05_guardrail_trap_phase_invalid_during_alloc - $__internal_0_$__cuda_sm10x_tcgen05_guardrail_trap_col_being_dealloced_not_returned_by_alloc)
$__internal_0_$__cuda_sm10x_tcgen05_guardrail_trap_col_being_dealloced_not_returned_by_alloc:
[----:B------:R-:W-:Y:S05]  /*8790*/  BPT.TRAP 0x1 ;  /* 0x000000040000795c */ /* 0x000fea0000300000 */
[----:B------:R-:W-:-:S04]  /*87a0*/  HFMA2 R3, -RZ, RZ, 0, 0 ;  /* 0x00000000ff037431 */ /* 0x000fc800000001ff */
[----:B------:R-:W-:Y:S05]  /*87b0*/  RET.REL.NODEC R2 `(_ZN7cutlass13device_kernelINS_4gemm6kernel13GemmUniversalIN4cute5tupleIJiiiiEEENS1_10collective13CollectiveMmaINS1_35MainloopSm100TmaUmmaWarpSpecializedILi8ELi2ELi4ENS5_IJNS4_1CILi2EEESB_NSA_ILi1EEEEEEEENS5_IJNSA_ILi64EEENSA_ILi128EEESG_EEENS_12float_e5m2_tENS5_IJlSC_lEEESI_SJ_NS4_8TiledMMAINS4_8MMA_AtomIJNS4_10MMA_TraitsINS4_19SM100_MMA_F8F6F4_SSEJSI_SI_fSF_SG_NS4_17integral_constantINS4_4UMMA5MajorELSQ_0EEESR_NSO_INSP_7ScaleInELSS_0EEEST_EEEEEENS4_6LayoutINS5_IJSC_SC_SC_EEENS5_IJNSA_ILi0EEESY_SY_EEEEENS5_IJNS4_10UnderscoreES11_S11_EEEEENS4_23SM90_TMA_LOAD_MULTICASTENS4_14ComposedLayoutINS4_7SwizzleILi3ELi4ELi3EEENS4_18smem_ptr_flag_bitsILi8EEENSW_INS5_IJNSA_ILi8EEESG_EEENS5_IJSG_SC_EEEEEEEvNS4_8identityES14_S1E_vS1F_EENS_8epilogue10collective18CollectiveEpilogueINS1H_23Sm100TmaWarpSpecializedILi2ELi2ELi32ELb0ELb0EEEJSH_NS5_IJNSW_ISF_SC_EES1M_EEESI_SJ_SI_SJ_NS1H_6fusion15FusionCallbacksIS1L_NS1O_17LinearCombinationISI_fSI_fLNS_15FloatRoundStyleE2EEESH_S1N_JEEENS4_5SM1004TMEM4LOAD26SM100_TMEM_LOAD_16dp32b32xENS4_13SM90_TMA_LOADENS15_INS16_ILi2ELi4ELi3EEES19_NSW_INS5_IJS1A_SF_EEENS5_IJSF_SC_EEEEEEENS4_39AutoVectorizingCopyWithAssumedAlignmentILi128EEENS4_14SM90_TMA_STOREES23_S25_S25_EEEvvEEEEvNT_6ParamsE) ;  /* 0xffffff7802107950 */ /* 0x000fea0003c3ffff */
        .weak           $__internal_1_$__cuda_sm10x_tcgen05_guardrail_trap_phase_invalid_during_alloc
        .type           $__internal_1_$__cuda_sm10x_tcgen05_guardrail_trap_phase_invalid_during_alloc,@function
        .size           $__internal_1_$__cuda_sm10x_tcgen05_guardrail_trap_phase_invalid_during_alloc,($__internal_2_$__cuda_sm10x_tcgen05_guardrail_trap_unallocated_columns_being_dealloced - $__internal_1_$__cuda_sm10x_tcgen05_guardrail_trap_phase_invalid_during_alloc)
$__internal_1_$__cuda_sm10x_tcgen05_guardrail_trap_phase_invalid_during_alloc:
[----:B------:R-:W-:Y:S05]  /*87c0*/  BPT.TRAP 0x1 ;  /* 0x000000040000795c */ /* 0x000fea0000300000 */
[----:B------:R-:W-:-:S04]  /*87d0*/  MOV R5, 0x0 ;  /* 0x0000000000057802 */ /* 0x000fc80000000f00 */
[----:B------:R-:W-:Y:S05]  /*87e0*/  RET.REL.NODEC R4 `(_ZN7cutlass13device_kernelINS_4gemm6kernel13GemmUniversalIN4cute5tupleIJiiiiEEENS1_10collective13CollectiveMmaINS1_35MainloopSm100TmaUmmaWarpSpecializedILi8ELi2ELi4ENS5_IJNS4_1CILi2EEESB_NSA_ILi1EEEEEEEENS5_IJNSA_ILi64EEENSA_ILi128EEESG_EEENS_12float_e5m2_tENS5_IJlSC_lEEESI_SJ_NS4_8TiledMMAINS4_8MMA_AtomIJNS4_10MMA_TraitsINS4_19SM100_MMA_F8F6F4_SSEJSI_SI_fSF_SG_NS4_17integral_constantINS4_4UMMA5MajorELSQ_0EEESR_NSO_INSP_7ScaleInELSS_0EEEST_EEEEEENS4_6LayoutINS5_IJSC_SC_SC_EEENS5_IJNSA_ILi0EEESY_SY_EEEEENS5_IJNS4_10UnderscoreES11_S11_EEEEENS4_23SM90_TMA_LOAD_MULTICASTENS4_14ComposedLayoutINS4_7SwizzleILi3ELi4ELi3EEENS4_18smem_ptr_flag_bitsILi8EEENSW_INS5_IJNSA_ILi8EEESG_EEENS5_IJSG_SC_EEEEEEEvNS4_8identityES14_S1E_vS1F_EENS_8epilogue10collective18CollectiveEpilogueINS1H_23Sm100TmaWarpSpecializedILi2ELi2ELi32ELb0ELb0EEEJSH_NS5_IJNSW_ISF_SC_EES1M_EEESI_SJ_SI_SJ_NS1H_6fusion15FusionCallbacksIS1L_NS1O_17LinearCombinationISI_fSI_fLNS_15FloatRoundStyleE2EEESH_S1N_JEEENS4_5SM1004TMEM4LOAD26SM100_TMEM_LOAD_16dp32b32xENS4_13SM90_TMA_LOADENS15_INS16_ILi2ELi4ELi3EEES19_NSW_INS5_IJS1A_SF_EEENS5_IJSF_SC_EEEEEEENS4_39AutoVectorizingCopyWithAssumedAlignmentILi128EEENS4_14SM90_TMA_STOREES23_S25_S25_EEEvvEEEEvNT_6ParamsE) ;  /* 0xffffff7804047950 */ /* 0x000fea0003c3ffff */
        .weak           $__internal_2_$__cuda_sm10x_tcgen05_guardrail_trap_unallocated_columns_being_dealloced
        .type           $__internal_2_$__cuda_sm10x_tcgen05_guardrail_trap_unallocated_columns_being_dealloced,@function
        .size           $__internal_2_$__cuda_sm10x_tcgen05_guardrail_trap_unallocated_columns_being_dealloced,(.L_x_162 - $__internal_2_$__cuda_sm10x_tcgen05_guardrail_trap_unallocated_columns_being_dealloced)
$__internal_2_$__cuda_sm10x_tcgen05_guardrail_trap_unallocated_columns_being_dealloced:
[----:B------:R-:W-:Y:S05]  /*87f0*/  BPT.TRAP 0x1 ;  /* 0x000000040000795c */ /* 0x000fea0000300000 */
[----:B------:R-:W-:-:S04]  /*8800*/  HFMA2 R3, -RZ, RZ, 0, 0 ;  /* 0x00000000ff037431 */ /* 0x000fc800000001ff */
[----:B------:R-:W-:Y:S05]  /*8810*/  RET.REL.NODEC R2 `(_ZN7cutlass13device_kernelINS_4gemm6kernel13GemmUniversalIN4cute5tupleIJiiiiEEENS1_10collective13CollectiveMmaINS1_35MainloopSm100TmaUmmaWarpSpecializedILi8ELi2ELi4ENS5_IJNS4_1CILi2EEESB_NSA_ILi1EEEEEEEENS5_IJNSA_ILi64EEENSA_ILi128EEESG_EEENS_12float_e5m2_tENS5_IJlSC_lEEESI_SJ_NS4_8TiledMMAINS4_8MMA_AtomIJNS4_10MMA_TraitsINS4_19SM100_MMA_F8F6F4_SSEJSI_SI_fSF_SG_NS4_17integral_constantINS4_4UMMA5MajorELSQ_0EEESR_NSO_INSP_7ScaleInELSS_0EEEST_EEEEEENS4_6LayoutINS5_IJSC_SC_SC_EEENS5_IJNSA_ILi0EEESY_SY_EEEEENS5_IJNS4_10UnderscoreES11_S11_EEEEENS4_23SM90_TMA_LOAD_MULTICASTENS4_14ComposedLayoutINS4_7SwizzleILi3ELi4ELi3EEENS4_18smem_ptr_flag_bitsILi8EEENSW_INS5_IJNSA_ILi8EEESG_EEENS5_IJSG_SC_EEEEEEEvNS4_8identityES14_S1E_vS1F_EENS_8epilogue10collective18CollectiveEpilogueINS1H_23Sm100TmaWarpSpecializedILi2ELi2ELi32ELb0ELb0EEEJSH_NS5_IJNSW_ISF_SC_EES1M_EEESI_SJ_SI_SJ_NS1H_6fusion15FusionCallbacksIS1L_NS1O_17LinearCombinationISI_fSI_fLNS_15FloatRoundStyleE2EEESH_S1N_JEEENS4_5SM1004TMEM4LOAD26SM100_TMEM_LOAD_16dp32b32xENS4_13SM90_TMA_LOADENS15_INS16_ILi2ELi4ELi3EEES19_NSW_INS5_IJS1A_SF_EEENS5_IJSF_SC_EEEEEEENS4_39AutoVectorizingCopyWithAssumedAlignmentILi128EEENS4_14SM90_TMA_STOREES23_S25_S25_EEEvvEEEEvNT_6ParamsE) ;  /* 0xffffff7402f87950 */ /* 0x000fea0003c3ffff */
.L_x_161:
[----:B------:R-:W-:-:S00]  /*8820*/  BRA `(.L_x_161) ;  /* 0xfffffffc00fc7947 */ /* 0x000fc0000383ffff */
[----:B------:R-:W-:-:S00]  /*8830*/  NOP ;  /* 0x0000000000007918 */ /* 0x000fc00000000000 */
        /* <DEDUP_REMOVED lines=12> */
.L_x_162:


//--------------------- .nv.global.init           --------------------------
	.section	.nv.global.init,"aw",@progbits
.nv.global.init:
	.type		$str$27,@object
	.size		$str$27,($str$28 - $str$27)
$str$27:
        /*0000*/ 	.byte	0x28, 0x61, 0x64, 0x64, 0x72, 0x65, 0x73, 0x73, 0x20, 0x26, 0x20, 0x6d, 0x61, 0x73, 0x6b, 0x29
        /*0010*/ 	.byte	0x20, 0x3d, 0x3d, 0x20, 0x30, 0x00
	.type		$str$28,@object
	.size		$str$28,($str$26 - $str$28)
$str$28:
        /*0016*/ 	.byte	0x2f, 0x74, 0x6d, 0x70, 0x2f, 0x63, 0x75, 0x74, 0x6c, 0x61, 0x73, 0x73, 0x5f, 0x73, 0x77, 0x65
        /*0026*/ 	.byte	0x65, 0x70, 0x5f, 0x73, 0x72, 0x63, 0x2f, 0x69, 0x6e, 0x63, 0x6c, 0x75, 0x64, 0x65, 0x2f, 0x63
        /*0036*/ 	.byte	0x75, 0x74, 0x65, 0x2f, 0x70, 0x6f, 0x69, 0x6e, 0x74, 0x65, 0x72, 0x5f, 0x66, 0x6c, 0x61, 0x67
        /*0046*/ 	.byte	0x67, 0x65, 0x64, 0x2e, 0x68, 0x70, 0x70, 0x00
	.type		$str$26,@object
	.size		$str$26,($str$25 - $str$26)
$str$26:
        /*004e*/ 	.byte	0x2f, 0x74, 0x6d, 0x70, 0x2f, 0x63, 0x75, 0x74, 0x6c, 0x61, 0x73, 0x73, 0x5f, 0x73, 0x77, 0x65
        /*005e*/ 	.byte	0x65, 0x70, 0x5f, 0x73, 0x72, 0x63, 0x2f, 0x69, 0x6e, 0x63, 0x6c, 0x75, 0x64, 0x65, 0x2f, 0x63
        /*006e*/ 	.byte	0x75, 0x74, 0x65, 0x2f, 0x61, 0x74, 0x6f, 0x6d, 0x2f, 0x63, 0x6f, 0x70, 0x79, 0x5f, 0x74, 0x72
        /*007e*/ 	.byte	0x61, 0x69, 0x74, 0x73, 0x5f, 0x73, 0x6d, 0x31, 0x30, 0x30, 0x2e, 0x68, 0x70, 0x70, 0x00
	.type		$str$25,@object
	.size		$str$25,(__unnamed_1 - $str$25)
$str$25:
        /*008d*/ 	.byte	0x28, 0x28, 0x75, 0x69, 0x6e, 0x74, 0x33, 0x32, 0x5f, 0x74, 0x28, 0x74, 0x68, 0x72, 0x65, 0x61
        /*009d*/ 	.byte	0x64, 0x49, 0x64, 0x78, 0x2e, 0x78, 0x29, 0x20, 0x2f, 0x20, 0x33, 0x32, 0x29, 0x20, 0x25, 0x20
        /*00ad*/ 	.byte	0x34, 0x29, 0x20, 0x3d, 0x3d, 0x20, 0x28, 0x28, 0x28, 0x74, 0x6d, 0x65, 0x6d, 0x5f, 0x61, 0x64
        /*00bd*/ 	.byte	0x64, 0x72, 0x20, 0x3e, 0x3e, 0x20, 0x31, 0x36, 0x29, 0x20, 0x2f, 0x20, 0x33, 0x32, 0x29, 0x20
        /*00cd*/ 	.byte	0x25, 0x20, 0x34, 0x29, 0x00
	.type		__unnamed_1,@object
	.size		__unnamed_1,(__unnamed_2 - __unnamed_1)
__unnamed_1:
        /*00d2*/ 	.byte	0x61, 0x75, 0x74, 0x6f, 0x20, 0x63, 0x75, 0x74, 0x65, 0x3a, 0x3a, 0x61, 0x73, 0x5f, 0x70, 0x6f
        /* <DEDUP_REMOVED lines=24> */
        /*0262*/ 	.byte	0x3c, 0x34, 0x30, 0x39, 0x36, 0x3e, 0x3e, 0x3e, 0x3e, 0x5d, 0x00
	.type		__unnamed_2,@object
	.size		__unnamed_2,(.L_2 - __unnamed_2)
__unnamed_2:
        /* <DEDUP_REMOVED lines=40> */
        /*04ed*/ 	.byte	0x74, 0x65, 0x3a, 0x3a, 0x43, 0x3c, 0x30, 0x3e, 0x3e, 0x3e, 0x3e, 0x5d, 0x00
.L_2:


//--------------------- .nv.shared._ZN7cutlass13device_kernelINS_4gemm6kernel13GemmUniversalIN4cute5tupleIJiiiiEEENS1_10collective13CollectiveMmaINS1_35MainloopSm100TmaUmmaWarpSpecializedILi8ELi2ELi4ENS5_IJNS4_1CILi2EEESB_NSA_ILi1EEEEEEEENS5_IJNSA_ILi64EEENSA_ILi128EEESG_EEENS_12float_e5m2_tENS5_IJlSC_lEEESI_SJ_NS4_8TiledMMAINS4_8MMA_AtomIJNS4_10MMA_TraitsINS4_19SM100_MMA_F8F6F4_SSEJSI_SI_fSF_SG_NS4_17integral_constantINS4_4UMMA5MajorELSQ_0EEESR_NSO_INSP_7ScaleInELSS_0EEEST_EEEEEENS4_6LayoutINS5_IJSC_SC_SC_EEENS5_IJNSA_ILi0EEESY_SY_EEEEENS5_IJNS4_10UnderscoreES11_S11_EEEEENS4_23SM90_TMA_LOAD_MULTICASTENS4_14ComposedLayoutINS4_7SwizzleILi3ELi4ELi3EEENS4_18smem_ptr_flag_bitsILi8EEENSW_INS5_IJNSA_ILi8EEESG_EEENS5_IJSG_SC_EEEEEEEvNS4_8identityES14_S1E_vS1F_EENS_8epilogue10collective18CollectiveEpilogueINS1H_23Sm100TmaWarpSpecializedILi2ELi2ELi32ELb0ELb0EEEJSH_NS5_IJNSW_ISF_SC_EES1M_EEESI_SJ_SI_SJ_NS1H_6fusion15FusionCallbacksIS1L_NS1O_17LinearCombinationISI_fSI_fLNS_15FloatRoundStyleE2EEESH_S1N_JEEENS4_5SM1004TMEM4LOAD26SM100_TMEM_LOAD_16dp32b32xENS4_13SM90_TMA_LOADENS15_INS16_ILi2ELi4ELi3EEES19_NSW_INS5_IJS1A_SF_EEENS5_IJSF_SC_EEEEEEENS4_39AutoVectorizingCopyWithAssumedAlignmentILi128EEENS4_14SM90_TMA_STOREES23_S25_S25_EEEvvEEEEvNT_6ParamsE --------------------------
	.section	.nv.shared._ZN7cutlass13device_kernelINS_4gemm6kernel13GemmUniversalIN4cute5tupleIJiiiiEEENS1_10collective13CollectiveMmaINS1_35MainloopSm100TmaUmmaWarpSpecializedILi8ELi2ELi4ENS5_IJNS4_1CILi2EEESB_NSA_ILi1EEEEEEEENS5_IJNSA_ILi64EEENSA_ILi128EEESG_EEENS_12float_e5m2_tENS5_IJlSC_lEEESI_SJ_NS4_8TiledMMAINS4_8MMA_AtomIJNS4_10MMA_TraitsINS4_19SM100_MMA_F8F6F4_SSEJSI_SI_fSF_SG_NS4_17integral_constantINS4_4UMMA5MajorELSQ_0EEESR_NSO_INSP_7ScaleInELSS_0EEEST_EEEEEENS4_6LayoutINS5_IJSC_SC_SC_EEENS5_IJNSA_ILi0EEESY_SY_EEEEENS5_IJNS4_10UnderscoreES11_S11_EEEEENS4_23SM90_TMA_LOAD_MULTICASTENS4_14ComposedLayoutINS4_7SwizzleILi3ELi4ELi3EEENS4_18smem_ptr_flag_bitsILi8EEENSW_INS5_IJNSA_ILi8EEESG_EEENS5_IJSG_SC_EEEEEEEvNS4_8identityES14_S1E_vS1F_EENS_8epilogue10collective18CollectiveEpilogueINS1H_23Sm100TmaWarpSpecializedILi2ELi2ELi32ELb0ELb0EEEJSH_NS5_IJNSW_ISF_SC_EES1M_EEESI_SJ_SI_SJ_NS1H_6fusion15FusionCallbacksIS1L_NS1O_17LinearCombinationISI_fSI_fLNS_15FloatRoundStyleE2EEESH_S1N_JEEENS4_5SM1004TMEM4LOAD26SM100_TMEM_LOAD_16dp32b32xENS4_13SM90_TMA_LOADENS15_INS16_ILi2ELi4ELi3EEES19_NSW_INS5_IJS1A_SF_EEENS5_IJSF_SC_EEEEEEENS4_39AutoVectorizingCopyWithAssumedAlignmentILi128EEENS4_14SM90_TMA_STOREES23_S25_S25_EEEvvEEEEvNT_6ParamsE,"aw",@nobits
	.sectionflags	@""
	.align	16
	.zero		1024


//--------------------- .nv.shared.reserved.0     --------------------------
	.section	.nv.shared.reserved.0,"aw",@nobits
	.weak		__nv_reservedSMEM_offset_0_alias
	.size		__nv_reservedSMEM_offset_0_alias, 0, 64
	.other		__nv_reservedSMEM_offset_0_alias,@"STO_CUDA_RESERVED_SHARED STV_DEFAULT"
__nv_reservedSMEM_offset_0_alias:
	.zero		0
.nv.shared.reserved.0:
	.zero		64
	.weak		__nv_reservedSMEM_tcgen05_partition
	.type		__nv_reservedSMEM_tcgen05_partition,@object
	.size		__nv_reservedSMEM_tcgen05_partition,(.L_0 - __nv_reservedSMEM_tcgen05_partition)
__nv_reservedSMEM_tcgen05_partition:
	.zero		32
.L_0:


//--------------------- .nv.global                --------------------------
	.section	.nv.global,"aw",@nobits
.nv.global:
	.type		_ZN39_INTERNAL_e449e164_4_k_cu_d9d72370_99204cute1_E,@object
	.size		_ZN39_INTERNAL_e449e164_4_k_cu_d9d72370_99204cute1_E,(_ZN39_INTERNAL_e449e164_4_k_cu_d9d72370_99204cuda3std3__45__cpo6cbeginE - _ZN39_INTERNAL_e449e164_4_k_cu_d9d72370_99204cute1_E)
_ZN39_INTERNAL_e449e164_4_k_cu_d9d72370_99204cute1_E:
	.zero		1
	.type		_ZN39_INTERNAL_e449e164_4_k_cu_d9d72370_99204cuda3std3__45__cpo6cbeginE,@object
	.size		_ZN39_INTERNAL_e449e164_4_k_cu_d9d72370_99204cuda3std3__45__cpo6cbeginE,(_ZN39_INTERNAL_e449e164_4_k_cu_d9d72370_99204cuda3std3__48in_placeE - _ZN39_INTERNAL_e449e164_4_k_cu_d9d72370_99204cuda3std3__45__cpo6cbeginE)
_ZN39_INTERNAL_e449e164_4_k_cu_d9d72370_99204cuda3std3__45__cpo6cbeginE:
	.zero		1
	.type		_ZN39_INTERNAL_e449e164_4_k_cu_d9d72370_99204cuda3std3__48in_placeE,@object
	.size		_ZN39_INTERNAL_e449e164_4_k_cu_d9d72370_99204cuda3std3__48in_placeE,(_ZN39_INTERNAL_e449e164_4_k_cu_d9d72370_99204cuda3std6ranges3__45__cpo9iter_moveE - _ZN39_INTERNAL_e449e164_4_k_cu_d9d72370_99204cuda3std3__48in_placeE)
_ZN39_INTERNAL_e449e164_4_k_cu_d9d72370_99204cuda3std3__48in_placeE:
	.zero		1
	.type		_ZN39_INTERNAL_e449e164_4_k_cu_d9d72370_99204cuda3std6ranges3__45__cpo9iter_moveE,@object
	.size		_ZN39_INTERNAL_e449e164_4_k_cu_d9d72370_99204cuda3std6ranges3__45__cpo9iter_moveE,(_ZN39_INTERNAL_e449e164_4_k_cu_d9d72370_99204cuda3std3__45__cpo5beginE - _ZN39_INTERNAL_e449e164_4_k_cu_d9d72370_99204cuda3std6ranges3__45__cpo9iter_moveE)
_ZN39_INTERNAL_e449e164_4_k_cu_d9d72370_99204cuda3std6ranges3__45__cpo9iter_moveE:
	.zero		1
	.type		_ZN39_INTERNAL_e449e164_4_k_cu_d9d72370_99204cuda3std3__45__cpo5beginE,@object
	.size		_ZN39_INTERNAL_e449e164_4_k_cu_d9d72370_99204cuda3std3__45__cpo5beginE,(_ZN39_INTERNAL_e449e164_4_k_cu_d9d72370_99204cuda3std3__441_GLOBAL__N__e449e164_4_k_cu_d9d72370_99206ignoreE - _ZN39_INTERNAL_e449e164_4_k_cu_d9d72370_99204cuda3std3__45__cpo5beginE)
_ZN39_INTERNAL_e449e164_4_k_cu_d9d72370_99204cuda3std3__45__cpo5beginE:
	.zero		1
	.type		_ZN39_INTERNAL_e449e164_4_k_cu_d9d72370_99204cuda3std3__441_GLOBAL__N__e449e164_4_k_cu_d9d72370_99206ignoreE,@object
	.size		_ZN39_INTERNAL_e449e164_4_k_cu_d9d72370_99204cuda3std3__441_GLOBAL__N__e449e164_4_k_cu_d9d72370_99206ignoreE,(_ZN39_INTERNAL_e449e164_4_k_cu_d9d72370_99204cute7productE - _ZN39_INTERNAL_e449e164_4_k_cu_d9d72370_99204cuda3std3__441_GLOBAL__N__e449e164_4_k_cu_d9d72370_99206ignoreE)
_ZN39_INTERNAL_e449e164_4_k_cu_d9d72370_99204cuda3std3__441_GLOBAL__N__e449e164_4_k_cu_d9d72370_99206ignoreE:
	.zero		1
	.type		_ZN39_INTERNAL_e449e164_4_k_cu_d9d72370_99204cute7productE,@object
	.size		_ZN39_INTERNAL_e449e164_4_k_cu_d9d72370_99204cute7productE,(_ZN39_INTERNAL_e449e164_4_k_cu_d9d72370_99204cuda3std3__45__cpo3endE - _ZN39_INTERNAL_e449e164_4_k_cu_d9d72370_99204cute7productE)
_ZN39_INTERNAL_e449e164_4_k_cu_d9d72370_99204cute7productE:
	.zero		1
	.type		_ZN39_INTERNAL_e449e164_4_k_cu_d9d72370_99204cuda3std3__45__cpo3endE,@object
	.size		_ZN39_INTERNAL_e449e164_4_k_cu_d9d72370_99204cuda3std3__45__cpo3endE,(_ZN39_INTERNAL_e449e164_4_k_cu_d9d72370_99204cuda3std3__419piecewise_constructE - _ZN39_INTERNAL_e449e164_4_k_cu_d9d72370_99204cuda3std3__45__cpo3endE)
_ZN39_INTERNAL_e449e164_4_k_cu_d9d72370_99204cuda3std3__45__cpo3endE:
	.zero		1
	.type		_ZN39_INTERNAL_e449e164_4_k_cu_d9d72370_99204cuda3std3__419piecewise_constructE,@object
	.size		_ZN39_INTERNAL_e449e164_4_k_cu_d9d72370_99204cuda3std3__419piecewise_constructE,(_ZN39_INTERNAL_e449e164_4_k_cu_d9d72370_99204cuda3std3__45__cpo4cendE - _ZN39_INTERNAL_e449e164_4_k_cu_d9d72370_99204cuda3std3__419piecewise_constructE)
_ZN39_INTERNAL_e449e164_4_k_cu_d9d72370_99204cuda3std3__419piecewise_constructE:
	.zero		1
	.type		_ZN39_INTERNAL_e449e164_4_k_cu_d9d72370_99204cuda3std3__45__cpo4cendE,@object
	.size		_ZN39_INTERNAL_e449e164_4_k_cu_d9d72370_99204cuda3std3__45__cpo4cendE,(_ZN39_INTERNAL_e449e164_4_k_cu_d9d72370_99204cuda3std6ranges3__45__cpo4swapE - _ZN39_INTERNAL_e449e164_4_k_cu_d9d72370_99204cuda3std3__45__cpo4cendE)
_ZN39_INTERNAL_e449e164_4_k_cu_d9d72370_99204cuda3std3__45__cpo4cendE:
	.zero		1
	.type		_ZN39_INTERNAL_e449e164_4_k_cu_d9d72370_99204cuda3std6ranges3__45__cpo4swapE,@object
	.size		_ZN39_INTERNAL_e449e164_4_k_cu_d9d72370_99204cuda3std6ranges3__45__cpo4swapE,(.L_10 - _ZN39_INTERNAL_e449e164_4_k_cu_d9d72370_99204cuda3std6ranges3__45__cpo4swapE)
_ZN39_INTERNAL_e449e164_4_k_cu_d9d72370_99204cuda3std6ranges3__45__cpo4swapE:
	.zero		1
.L_10:


//--------------------- .nv.constant0._ZN7cutlass13device_kernelINS_4gemm6kernel13GemmUniversalIN4cute5tupleIJiiiiEEENS1_10collective13CollectiveMmaINS1_35MainloopSm100TmaUmmaWarpSpecializedILi8ELi2ELi4ENS5_IJNS4_1CILi2EEESB_NSA_ILi1EEEEEEEENS5_IJNSA_ILi64EEENSA_ILi128EEESG_EEENS_12float_e5m2_tENS5_IJlSC_lEEESI_SJ_NS4_8TiledMMAINS4_8MMA_AtomIJNS4_10MMA_TraitsINS4_19SM100_MMA_F8F6F4_SSEJSI_SI_fSF_SG_NS4_17integral_constantINS4_4UMMA5MajorELSQ_0EEESR_NSO_INSP_7ScaleInELSS_0EEEST_EEEEEENS4_6LayoutINS5_IJSC_SC_SC_EEENS5_IJNSA_ILi0EEESY_SY_EEEEENS5_IJNS4_10UnderscoreES11_S11_EEEEENS4_23SM90_TMA_LOAD_MULTICASTENS4_14ComposedLayoutINS4_7SwizzleILi3ELi4ELi3EEENS4_18smem_ptr_flag_bitsILi8EEENSW_INS5_IJNSA_ILi8EEESG_EEENS5_IJSG_SC_EEEEEEEvNS4_8identityES14_S1E_vS1F_EENS_8epilogue10collective18CollectiveEpilogueINS1H_23Sm100TmaWarpSpecializedILi2ELi2ELi32ELb0ELb0EEEJSH_NS5_IJNSW_ISF_SC_EES1M_EEESI_SJ_SI_SJ_NS1H_6fusion15FusionCallbacksIS1L_NS1O_17LinearCombinationISI_fSI_fLNS_15FloatRoundStyleE2EEESH_S1N_JEEENS4_5SM1004TMEM4LOAD26SM100_TMEM_LOAD_16dp32b32xENS4_13SM90_TMA_LOADENS15_INS16_ILi2ELi4ELi3EEES19_NSW_INS5_IJS1A_SF_EEENS5_IJSF_SC_EEEEEEENS4_39AutoVectorizingCopyWithAssumedAlignmentILi128EEENS4_14SM90_TMA_STOREES23_S25_S25_EEEvvEEEEvNT_6ParamsE --------------------------
	.section	.nv.constant0._ZN7cutlass13device_kernelINS_4gemm6kernel13GemmUniversalIN4cute5tupleIJiiiiEEENS1_10collective13CollectiveMmaINS1_35MainloopSm100TmaUmmaWarpSpecializedILi8ELi2ELi4ENS5_IJNS4_1CILi2EEESB_NSA_ILi1EEEEEEEENS5_IJNSA_ILi64EEENSA_ILi128EEESG_EEENS_12float_e5m2_tENS5_IJlSC_lEEESI_SJ_NS4_8TiledMMAINS4_8MMA_AtomIJNS4_10MMA_TraitsINS4_19SM100_MMA_F8F6F4_SSEJSI_SI_fSF_SG_NS4_17integral_constantINS4_4UMMA5MajorELSQ_0EEESR_NSO_INSP_7ScaleInELSS_0EEEST_EEEEEENS4_6LayoutINS5_IJSC_SC_SC_EEENS5_IJNSA_ILi0EEESY_SY_EEEEENS5_IJNS4_10UnderscoreES11_S11_EEEEENS4_23SM90_TMA_LOAD_MULTICASTENS4_14ComposedLayoutINS4_7SwizzleILi3ELi4ELi3EEENS4_18smem_ptr_flag_bitsILi8EEENSW_INS5_IJNSA_ILi8EEESG_EEENS5_IJSG_SC_EEEEEEEvNS4_8identityES14_S1E_vS1F_EENS_8epilogue10collective18CollectiveEpilogueINS1H_23Sm100TmaWarpSpecializedILi2ELi2ELi32ELb0ELb0EEEJSH_NS5_IJNSW_ISF_SC_EES1M_EEESI_SJ_SI_SJ_NS1H_6fusion15FusionCallbacksIS1L_NS1O_17LinearCombinationISI_fSI_fLNS_15FloatRoundStyleE2EEESH_S1N_JEEENS4_5SM1004TMEM4LOAD26SM100_TMEM_LOAD_16dp32b32xENS4_13SM90_TMA_LOADENS15_INS16_ILi2ELi4ELi3EEES19_NSW_INS5_IJS1A_SF_EEENS5_IJSF_SC_EEEEEEENS4_39AutoVectorizingCopyWithAssumedAlignmentILi128EEENS4_14SM90_TMA_STOREES23_S25_S25_EEEvvEEEEvNT_6ParamsE,"a",@progbits
	.sectionflags	@""
	.align	4
.nv.constant0._ZN7cutlass13device_kernelINS_4gemm6kernel13GemmUniversalIN4cute5tupleIJiiiiEEENS1_10collective13CollectiveMmaINS1_35MainloopSm100TmaUmmaWarpSpecializedILi8ELi2ELi4ENS5_IJNS4_1CILi2EEESB_NSA_ILi1EEEEEEEENS5_IJNSA_ILi64EEENSA_ILi128EEESG_EEENS_12float_e5m2_tENS5_IJlSC_lEEESI_SJ_NS4_8TiledMMAINS4_8MMA_AtomIJNS4_10MMA_TraitsINS4_19SM100_MMA_F8F6F4_SSEJSI_SI_fSF_SG_NS4_17integral_constantINS4_4UMMA5MajorELSQ_0EEESR_NSO_INSP_7ScaleInELSS_0EEEST_EEEEEENS4_6LayoutINS5_IJSC_SC_SC_EEENS5_IJNSA_ILi0EEESY_SY_EEEEENS5_IJNS4_10UnderscoreES11_S11_EEEEENS4_23SM90_TMA_LOAD_MULTICASTENS4_14ComposedLayoutINS4_7SwizzleILi3ELi4ELi3EEENS4_18smem_ptr_flag_bitsILi8EEENSW_INS5_IJNSA_ILi8EEESG_EEENS5_IJSG_SC_EEEEEEEvNS4_8identityES14_S1E_vS1F_EENS_8epilogue10collective18CollectiveEpilogueINS1H_23Sm100TmaWarpSpecializedILi2ELi2ELi32ELb0ELb0EEEJSH_NS5_IJNSW_ISF_SC_EES1M_EEESI_SJ_SI_SJ_NS1H_6fusion15FusionCallbacksIS1L_NS1O_17LinearCombinationISI_fSI_fLNS_15FloatRoundStyleE2EEESH_S1N_JEEENS4_5SM1004TMEM4LOAD26SM100_TMEM_LOAD_16dp32b32xENS4_13SM90_TMA_LOADENS15_INS16_ILi2ELi4ELi3EEES19_NSW_INS5_IJS1A_SF_EEENS5_IJSF_SC_EEEEEEENS4_39AutoVectorizingCopyWithAssumedAlignmentILi128EEENS4_14SM90_TMA_STOREES23_S25_S25_EEEvvEEEEvNT_6ParamsE:
	.zero		2944


//--------------------- SYMBOLS --------------------------

	.type		.nv.reservedSmem.offset0,@object
	.size		.nv.reservedSmem.offset0,0x4
	.type		.nv.reservedSmem.cap,@object
	.size		.nv.reservedSmem.cap,0x4
	.type		__assertfail,@function
